//
// Generated by NVIDIA NVVM Compiler
//
// Compiler Build ID: CL-36424714
// Cuda compilation tools, release 13.0, V13.0.88
// Based on NVVM 20.0.0
//

.version 9.0
.target sm_100
.address_size 64

	// .globl	_Z21CalculatePArrayKerneliiiiPfS_S_S_
.extern .func  (.param .b32 func_retval0) vprintf
(
	.param .b64 vprintf_param_0,
	.param .b64 vprintf_param_1
)
;
.func  (.param .b64 func_retval0) __internal_accurate_pow
(
	.param .b64 __internal_accurate_pow_param_0
)
;
.global .align 1 .b8 $str[22] = {115, 116, 101, 112, 32, 105, 115, 32, 114, 117, 110, 110, 105, 110, 103, 58, 32, 37, 100, 32, 10};
.global .align 1 .b8 $str$1[22] = {108, 101, 116, 32, 109, 101, 32, 115, 101, 101, 32, 102, 108, 97, 103, 58, 32, 37, 100, 32, 10};
.global .align 1 .b8 $str$2[13] = {104, 101, 108, 112, 101, 114, 49, 58, 37, 100, 32, 10};
.global .align 1 .b8 $str$3[14] = {104, 101, 108, 112, 101, 114, 50, 58, 32, 37, 100, 32, 10};
.global .align 1 .b8 $str$4[14] = {104, 101, 108, 112, 101, 114, 51, 58, 32, 37, 100, 32, 10};
.global .align 1 .b8 $str$5[15] = {105, 110, 100, 101, 120, 32, 105, 115, 32, 58, 37, 100, 32, 10};
.global .align 1 .b8 $str$6[21] = {97, 104, 101, 108, 112, 101, 114, 102, 111, 114, 97, 49, 32, 105, 115, 32, 37, 102, 32, 10};
.global .align 1 .b8 $str$7[21] = {97, 104, 101, 108, 112, 101, 114, 102, 111, 114, 97, 50, 32, 105, 115, 32, 37, 102, 32, 10};
.global .align 1 .b8 $str$8[21] = {98, 104, 101, 108, 112, 101, 114, 102, 111, 114, 97, 49, 32, 105, 115, 32, 37, 102, 32, 10};
.global .align 1 .b8 $str$9[23] = {103, 105, 118, 101, 32, 109, 101, 32, 116, 104, 101, 32, 114, 101, 115, 117, 108, 116, 58, 32, 37, 102};
.global .align 1 .b8 $str$10[40] = {119, 104, 105, 99, 104, 32, 111, 110, 101, 32, 121, 111, 117, 32, 97, 114, 101, 32, 99, 97, 108, 99, 117, 108, 97, 116, 101, 32, 116, 101, 104, 114, 101, 63, 32, 37, 100, 32, 10};
.global .align 1 .b8 $str$11[23] = {100, 101, 118, 105, 99, 101, 65, 32, 105, 110, 32, 115, 116, 101, 112, 49, 58, 32, 37, 102, 32, 10};
.global .align 1 .b8 $str$12[24] = {100, 101, 118, 105, 99, 101, 66, 32, 105, 110, 32, 115, 116, 101, 112, 32, 49, 58, 32, 37, 102, 32, 10};
.global .align 1 .b8 $str$13[24] = {100, 101, 118, 105, 99, 101, 67, 32, 105, 110, 32, 115, 116, 101, 112, 32, 49, 58, 32, 37, 102, 32, 10};
.global .align 1 .b8 $str$14[24] = {100, 101, 118, 105, 99, 101, 68, 32, 105, 110, 32, 115, 116, 101, 112, 32, 49, 58, 32, 37, 102, 32, 10};
.global .align 1 .b8 $str$15[23] = {100, 101, 118, 105, 99, 101, 65, 32, 105, 110, 32, 115, 116, 101, 112, 50, 58, 32, 37, 102, 32, 10};
.global .align 1 .b8 $str$16[24] = {100, 101, 118, 105, 99, 101, 66, 32, 105, 110, 32, 115, 116, 101, 112, 32, 50, 58, 32, 37, 102, 32, 10};
.global .align 1 .b8 $str$17[24] = {100, 101, 118, 105, 99, 101, 67, 32, 105, 110, 32, 115, 116, 101, 112, 32, 50, 58, 32, 37, 102, 32, 10};
.global .align 1 .b8 $str$18[24] = {100, 101, 118, 105, 99, 101, 68, 32, 105, 110, 32, 115, 116, 101, 112, 32, 50, 58, 32, 37, 102, 32, 10};

.visible .entry _Z21CalculatePArrayKerneliiiiPfS_S_S_(
	.param .u32 _Z21CalculatePArrayKerneliiiiPfS_S_S__param_0,
	.param .u32 _Z21CalculatePArrayKerneliiiiPfS_S_S__param_1,
	.param .u32 _Z21CalculatePArrayKerneliiiiPfS_S_S__param_2,
	.param .u32 _Z21CalculatePArrayKerneliiiiPfS_S_S__param_3,
	.param .u64 .ptr .align 1 _Z21CalculatePArrayKerneliiiiPfS_S_S__param_4,
	.param .u64 .ptr .align 1 _Z21CalculatePArrayKerneliiiiPfS_S_S__param_5,
	.param .u64 .ptr .align 1 _Z21CalculatePArrayKerneliiiiPfS_S_S__param_6,
	.param .u64 .ptr .align 1 _Z21CalculatePArrayKerneliiiiPfS_S_S__param_7
)
{
	.local .align 8 .b8 	__local_depot0[8];
	.reg .b64 	%SP;
	.reg .b64 	%SPL;
	.reg .pred 	%p<21>;
	.reg .b32 	%r<201>;
	.reg .b32 	%f<107>;
	.reg .b64 	%rd<83>;
	.reg .b64 	%fd<94>;

	mov.u64 	%SPL, __local_depot0;
	cvta.local.u64 	%SP, %SPL;
	ld.param.u32 	%r9, [_Z21CalculatePArrayKerneliiiiPfS_S_S__param_1];
	ld.param.u32 	%r11, [_Z21CalculatePArrayKerneliiiiPfS_S_S__param_2];
	ld.param.u32 	%r10, [_Z21CalculatePArrayKerneliiiiPfS_S_S__param_3];
	ld.param.u64 	%rd8, [_Z21CalculatePArrayKerneliiiiPfS_S_S__param_4];
	ld.param.u64 	%rd9, [_Z21CalculatePArrayKerneliiiiPfS_S_S__param_5];
	ld.param.u64 	%rd10, [_Z21CalculatePArrayKerneliiiiPfS_S_S__param_6];
	ld.param.u64 	%rd11, [_Z21CalculatePArrayKerneliiiiPfS_S_S__param_7];
	cvta.to.global.u64 	%rd1, %rd11;
	cvta.to.global.u64 	%rd2, %rd10;
	cvta.to.global.u64 	%rd3, %rd9;
	cvta.to.global.u64 	%rd4, %rd8;
	add.u64 	%rd12, %SP, 0;
	add.u64 	%rd5, %SPL, 0;
	mov.u32 	%r13, %tid.x;
	mov.u32 	%r2, %tid.y;
	st.local.u32 	[%rd5], %r9;
	mov.u64 	%rd13, $str;
	cvta.global.u64 	%rd14, %rd13;
	{ // callseq 0, 0
	.param .b64 param0;
	st.param.b64 	[param0], %rd14;
	.param .b64 param1;
	st.param.b64 	[param1], %rd12;
	.param .b32 retval0;
	call.uni (retval0), 
	vprintf, 
	(
	param0, 
	param1
	);
	ld.param.b32 	%r14, [retval0];
	} // callseq 0
	add.s32 	%r16, %r10, -1;
	setp.eq.s32 	%p1, %r2, %r16;
	add.s32 	%r17, %r11, -1;
	setp.eq.s32 	%p2, %r13, %r17;
	or.pred  	%p3, %p1, %p2;
	@%p3 bra 	$L__BB0_7;
	mov.f64 	%fd1, 0d4000000000000000;
	{
	.reg .b32 %temp; 
	mov.b64 	{%temp, %r18}, %fd1;
	}
	mov.f64 	%fd2, 0d4008000000000000;
	{
	.reg .b32 %temp; 
	mov.b64 	{%temp, %r19}, %fd2;
	}
	and.b32  	%r21, %r19, 2146435072;
	setp.eq.s32 	%p4, %r21, 1073741824;
	{ // callseq 1, 0
	.param .b64 param0;
	st.param.f64 	[param0], 0d4008000000000000;
	.param .b64 retval0;
	call.uni (retval0), 
	__internal_accurate_pow, 
	(
	param0
	);
	ld.param.f64 	%fd3, [retval0];
	} // callseq 1
	setp.lt.s32 	%p5, %r18, 0;
	neg.f64 	%fd5, %fd3;
	selp.f64 	%fd6, %fd5, %fd3, %p4;
	selp.f64 	%fd7, %fd6, %fd3, %p5;
	add.f64 	%fd8, %fd7, 0dBFF0000000000000;
	cvt.rzi.s32.f64 	%r3, %fd8;
	sub.s32 	%r22, 4, %r9;
	cvt.rn.f64.s32 	%fd9, %r22;
	{
	.reg .b32 %temp; 
	mov.b64 	{%temp, %r23}, %fd9;
	}
	shr.u32 	%r24, %r23, 20;
	and.b32  	%r25, %r24, 2047;
	add.s32 	%r26, %r25, -1012;
	mov.b64 	%rd15, %fd9;
	shl.b64 	%rd16, %rd15, %r26;
	setp.eq.s64 	%p6, %rd16, -9223372036854775808;
	{ // callseq 2, 0
	.param .b64 param0;
	st.param.f64 	[param0], %fd9;
	.param .b64 retval0;
	call.uni (retval0), 
	__internal_accurate_pow, 
	(
	param0
	);
	ld.param.f64 	%fd10, [retval0];
	} // callseq 2
	neg.f64 	%fd12, %fd10;
	selp.f64 	%fd13, %fd12, %fd10, %p6;
	selp.f64 	%fd14, %fd13, %fd10, %p5;
	setp.eq.s32 	%p7, %r9, 4;
	selp.f64 	%fd15, 0d3FF0000000000000, %fd14, %p7;
	cvt.rzi.s32.f64 	%r27, %fd15;
	mov.f64 	%fd16, 0d4010000000000000;
	{
	.reg .b32 %temp; 
	mov.b64 	{%temp, %r28}, %fd16;
	}
	and.b32  	%r30, %r28, 2146435072;
	setp.eq.s32 	%p8, %r30, 1072693248;
	{ // callseq 3, 0
	.param .b64 param0;
	st.param.f64 	[param0], 0d4010000000000000;
	.param .b64 retval0;
	call.uni (retval0), 
	__internal_accurate_pow, 
	(
	param0
	);
	ld.param.f64 	%fd17, [retval0];
	} // callseq 3
	neg.f64 	%fd19, %fd17;
	selp.f64 	%fd20, %fd19, %fd17, %p8;
	selp.f64 	%fd21, %fd20, %fd17, %p5;
	cvt.rzi.s32.f64 	%r31, %fd21;
	setp.eq.s32 	%p9, %r9, 1;
	selp.b32 	%r32, 0, %r31, %p9;
	selp.b32 	%r33, 0, %r27, %p9;
	mad.lo.s32 	%r4, %r10, %r2, %r13;
	add.s32 	%r5, %r4, 1;
	shl.b32 	%r34, %r5, 1;
	add.s32 	%r35, %r9, %r33;
	sub.s32 	%r36, %r34, %r35;
	add.s32 	%r6, %r36, %r32;
	mul.wide.s32 	%rd18, %r6, 4;
	add.s64 	%rd6, %rd4, %rd18;
	ld.global.f32 	%f1, [%rd6];
	ld.global.f32 	%f2, [%rd6+-4];
	add.s64 	%rd7, %rd3, %rd18;
	ld.global.f32 	%f3, [%rd7+-4];
	neg.f32 	%f5, %f1;
	mul.f32 	%f6, %f2, %f5;
	div.rn.f32 	%f4, %f6, %f3;
	add.s32 	%r37, %r3, 1;
	selp.b32 	%r38, %r37, 0, %p9;
	add.s32 	%r39, %r4, %r32;
	sub.s32 	%r40, %r39, %r35;
	add.s32 	%r7, %r40, %r38;
	mul.wide.s32 	%rd19, %r7, 4;
	add.s64 	%rd20, %rd4, %rd19;
	st.global.f32 	[%rd20], %f4;
	setp.eq.s32 	%p10, %r13, 1;
	setp.eq.s32 	%p11, %r2, 0;
	and.pred  	%p12, %p10, %p11;
	and.pred  	%p13, %p12, %p9;
	not.pred 	%p14, %p13;
	@%p14 bra 	$L__BB0_3;
	mov.b32 	%r41, 1;
	st.local.u32 	[%rd5], %r41;
	mov.u64 	%rd21, $str$1;
	cvta.global.u64 	%rd22, %rd21;
	{ // callseq 4, 0
	.param .b64 param0;
	st.param.b64 	[param0], %rd22;
	.param .b64 param1;
	st.param.b64 	[param1], %rd12;
	.param .b32 retval0;
	call.uni (retval0), 
	vprintf, 
	(
	param0, 
	param1
	);
	ld.param.b32 	%r42, [retval0];
	} // callseq 4
	mov.b32 	%r44, 0;
	st.local.u32 	[%rd5], %r44;
	mov.u64 	%rd24, $str$2;
	cvta.global.u64 	%rd25, %rd24;
	{ // callseq 5, 0
	.param .b64 param0;
	st.param.b64 	[param0], %rd25;
	.param .b64 param1;
	st.param.b64 	[param1], %rd12;
	.param .b32 retval0;
	call.uni (retval0), 
	vprintf, 
	(
	param0, 
	param1
	);
	ld.param.b32 	%r45, [retval0];
	} // callseq 5
	st.local.u32 	[%rd5], %r44;
	mov.u64 	%rd26, $str$3;
	cvta.global.u64 	%rd27, %rd26;
	{ // callseq 6, 0
	.param .b64 param0;
	st.param.b64 	[param0], %rd27;
	.param .b64 param1;
	st.param.b64 	[param1], %rd12;
	.param .b32 retval0;
	call.uni (retval0), 
	vprintf, 
	(
	param0, 
	param1
	);
	ld.param.b32 	%r47, [retval0];
	} // callseq 6
	st.local.u32 	[%rd5], %r5;
	mov.u64 	%rd28, $str$4;
	cvta.global.u64 	%rd29, %rd28;
	{ // callseq 7, 0
	.param .b64 param0;
	st.param.b64 	[param0], %rd29;
	.param .b64 param1;
	st.param.b64 	[param1], %rd12;
	.param .b32 retval0;
	call.uni (retval0), 
	vprintf, 
	(
	param0, 
	param1
	);
	ld.param.b32 	%r49, [retval0];
	} // callseq 7
	mov.b32 	%r51, 3;
	st.local.u32 	[%rd5], %r51;
	mov.u64 	%rd30, $str$5;
	cvta.global.u64 	%rd31, %rd30;
	{ // callseq 8, 0
	.param .b64 param0;
	st.param.b64 	[param0], %rd31;
	.param .b64 param1;
	st.param.b64 	[param1], %rd12;
	.param .b32 retval0;
	call.uni (retval0), 
	vprintf, 
	(
	param0, 
	param1
	);
	ld.param.b32 	%r52, [retval0];
	} // callseq 8
	cvt.f64.f32 	%fd22, %f1;
	st.local.f64 	[%rd5], %fd22;
	mov.u64 	%rd32, $str$6;
	cvta.global.u64 	%rd33, %rd32;
	{ // callseq 9, 0
	.param .b64 param0;
	st.param.b64 	[param0], %rd33;
	.param .b64 param1;
	st.param.b64 	[param1], %rd12;
	.param .b32 retval0;
	call.uni (retval0), 
	vprintf, 
	(
	param0, 
	param1
	);
	ld.param.b32 	%r54, [retval0];
	} // callseq 9
	cvt.f64.f32 	%fd23, %f2;
	st.local.f64 	[%rd5], %fd23;
	mov.u64 	%rd34, $str$7;
	cvta.global.u64 	%rd35, %rd34;
	{ // callseq 10, 0
	.param .b64 param0;
	st.param.b64 	[param0], %rd35;
	.param .b64 param1;
	st.param.b64 	[param1], %rd12;
	.param .b32 retval0;
	call.uni (retval0), 
	vprintf, 
	(
	param0, 
	param1
	);
	ld.param.b32 	%r56, [retval0];
	} // callseq 10
	cvt.f64.f32 	%fd24, %f3;
	st.local.f64 	[%rd5], %fd24;
	mov.u64 	%rd36, $str$8;
	cvta.global.u64 	%rd37, %rd36;
	{ // callseq 11, 0
	.param .b64 param0;
	st.param.b64 	[param0], %rd37;
	.param .b64 param1;
	st.param.b64 	[param1], %rd12;
	.param .b32 retval0;
	call.uni (retval0), 
	vprintf, 
	(
	param0, 
	param1
	);
	ld.param.b32 	%r58, [retval0];
	} // callseq 11
	cvt.f64.f32 	%fd25, %f4;
	st.local.f64 	[%rd5], %fd25;
	mov.u64 	%rd38, $str$9;
	cvta.global.u64 	%rd39, %rd38;
	{ // callseq 12, 0
	.param .b64 param0;
	st.param.b64 	[param0], %rd39;
	.param .b64 param1;
	st.param.b64 	[param1], %rd12;
	.param .b32 retval0;
	call.uni (retval0), 
	vprintf, 
	(
	param0, 
	param1
	);
	ld.param.b32 	%r60, [retval0];
	} // callseq 12
	add.s32 	%r62, %r3, %r4;
	st.local.u32 	[%rd5], %r62;
	mov.u64 	%rd40, $str$10;
	cvta.global.u64 	%rd41, %rd40;
	{ // callseq 13, 0
	.param .b64 param0;
	st.param.b64 	[param0], %rd41;
	.param .b64 param1;
	st.param.b64 	[param1], %rd12;
	.param .b32 retval0;
	call.uni (retval0), 
	vprintf, 
	(
	param0, 
	param1
	);
	ld.param.b32 	%r63, [retval0];
	} // callseq 13
$L__BB0_3:
	setp.ne.s32 	%p15, %r9, 1;
	add.s64 	%rd43, %rd2, %rd18;
	ld.global.f32 	%f7, [%rd43];
	ld.global.f32 	%f8, [%rd43+4];
	ld.global.f32 	%f9, [%rd7+4];
	neg.f32 	%f10, %f7;
	mul.f32 	%f11, %f8, %f10;
	div.rn.f32 	%f12, %f11, %f9;
	add.s64 	%rd45, %rd2, %rd19;
	st.global.f32 	[%rd45], %f12;
	ld.global.f32 	%f13, [%rd7];
	ld.global.f32 	%f14, [%rd7+-4];
	ld.global.f32 	%f15, [%rd7+4];
	ld.global.f32 	%f16, [%rd6];
	ld.global.f32 	%f17, [%rd6+4];
	ld.global.f32 	%f18, [%rd43+-4];
	ld.global.f32 	%f19, [%rd43];
	div.rn.f32 	%f20, %f16, %f14;
	mul.f32 	%f21, %f20, %f18;
	sub.f32 	%f22, %f13, %f21;
	div.rn.f32 	%f23, %f19, %f15;
	mul.f32 	%f24, %f17, %f23;
	sub.f32 	%f25, %f22, %f24;
	add.s64 	%rd46, %rd3, %rd19;
	st.global.f32 	[%rd46], %f25;
	add.s64 	%rd47, %rd1, %rd18;
	ld.global.f32 	%f26, [%rd47];
	ld.global.f32 	%f27, [%rd47+-4];
	ld.global.f32 	%f28, [%rd47+4];
	ld.global.f32 	%f29, [%rd6];
	ld.global.f32 	%f30, [%rd7+-4];
	ld.global.f32 	%f31, [%rd7+4];
	ld.global.f32 	%f32, [%rd43];
	div.rn.f32 	%f33, %f29, %f30;
	mul.f32 	%f34, %f27, %f33;
	sub.f32 	%f35, %f26, %f34;
	div.rn.f32 	%f36, %f32, %f31;
	mul.f32 	%f37, %f28, %f36;
	sub.f32 	%f38, %f35, %f37;
	add.s64 	%rd48, %rd1, %rd19;
	st.global.f32 	[%rd48], %f38;
	or.b32  	%r8, %r2, %r13;
	setp.ne.s32 	%p16, %r8, 0;
	or.pred  	%p17, %p16, %p15;
	@%p17 bra 	$L__BB0_5;
	ld.param.u64 	%rd81, [_Z21CalculatePArrayKerneliiiiPfS_S_S__param_7];
	ld.param.u64 	%rd79, [_Z21CalculatePArrayKerneliiiiPfS_S_S__param_6];
	ld.param.u64 	%rd77, [_Z21CalculatePArrayKerneliiiiPfS_S_S__param_5];
	ld.param.u64 	%rd75, [_Z21CalculatePArrayKerneliiiiPfS_S_S__param_4];
	cvta.to.global.u64 	%rd49, %rd75;
	ld.global.f32 	%f39, [%rd49];
	cvt.f64.f32 	%fd26, %f39;
	st.local.f64 	[%rd5], %fd26;
	mov.u64 	%rd50, $str$11;
	cvta.global.u64 	%rd51, %rd50;
	add.u64 	%rd52, %SP, 0;
	{ // callseq 14, 0
	.param .b64 param0;
	st.param.b64 	[param0], %rd51;
	.param .b64 param1;
	st.param.b64 	[param1], %rd52;
	.param .b32 retval0;
	call.uni (retval0), 
	vprintf, 
	(
	param0, 
	param1
	);
	ld.param.b32 	%r65, [retval0];
	} // callseq 14
	ld.global.f32 	%f40, [%rd49+4];
	cvt.f64.f32 	%fd27, %f40;
	st.local.f64 	[%rd5], %fd27;
	{ // callseq 15, 0
	.param .b64 param0;
	st.param.b64 	[param0], %rd51;
	.param .b64 param1;
	st.param.b64 	[param1], %rd52;
	.param .b32 retval0;
	call.uni (retval0), 
	vprintf, 
	(
	param0, 
	param1
	);
	ld.param.b32 	%r67, [retval0];
	} // callseq 15
	ld.global.f32 	%f41, [%rd49+8];
	cvt.f64.f32 	%fd28, %f41;
	st.local.f64 	[%rd5], %fd28;
	{ // callseq 16, 0
	.param .b64 param0;
	st.param.b64 	[param0], %rd51;
	.param .b64 param1;
	st.param.b64 	[param1], %rd52;
	.param .b32 retval0;
	call.uni (retval0), 
	vprintf, 
	(
	param0, 
	param1
	);
	ld.param.b32 	%r69, [retval0];
	} // callseq 16
	ld.global.f32 	%f42, [%rd49+12];
	cvt.f64.f32 	%fd29, %f42;
	st.local.f64 	[%rd5], %fd29;
	{ // callseq 17, 0
	.param .b64 param0;
	st.param.b64 	[param0], %rd51;
	.param .b64 param1;
	st.param.b64 	[param1], %rd52;
	.param .b32 retval0;
	call.uni (retval0), 
	vprintf, 
	(
	param0, 
	param1
	);
	ld.param.b32 	%r71, [retval0];
	} // callseq 17
	ld.global.f32 	%f43, [%rd49+16];
	cvt.f64.f32 	%fd30, %f43;
	st.local.f64 	[%rd5], %fd30;
	{ // callseq 18, 0
	.param .b64 param0;
	st.param.b64 	[param0], %rd51;
	.param .b64 param1;
	st.param.b64 	[param1], %rd52;
	.param .b32 retval0;
	call.uni (retval0), 
	vprintf, 
	(
	param0, 
	param1
	);
	ld.param.b32 	%r73, [retval0];
	} // callseq 18
	ld.global.f32 	%f44, [%rd49+20];
	cvt.f64.f32 	%fd31, %f44;
	st.local.f64 	[%rd5], %fd31;
	{ // callseq 19, 0
	.param .b64 param0;
	st.param.b64 	[param0], %rd51;
	.param .b64 param1;
	st.param.b64 	[param1], %rd52;
	.param .b32 retval0;
	call.uni (retval0), 
	vprintf, 
	(
	param0, 
	param1
	);
	ld.param.b32 	%r75, [retval0];
	} // callseq 19
	ld.global.f32 	%f45, [%rd49+24];
	cvt.f64.f32 	%fd32, %f45;
	st.local.f64 	[%rd5], %fd32;
	{ // callseq 20, 0
	.param .b64 param0;
	st.param.b64 	[param0], %rd51;
	.param .b64 param1;
	st.param.b64 	[param1], %rd52;
	.param .b32 retval0;
	call.uni (retval0), 
	vprintf, 
	(
	param0, 
	param1
	);
	ld.param.b32 	%r77, [retval0];
	} // callseq 20
	cvta.to.global.u64 	%rd53, %rd77;
	ld.global.f32 	%f46, [%rd53];
	cvt.f64.f32 	%fd33, %f46;
	st.local.f64 	[%rd5], %fd33;
	mov.u64 	%rd54, $str$12;
	cvta.global.u64 	%rd55, %rd54;
	{ // callseq 21, 0
	.param .b64 param0;
	st.param.b64 	[param0], %rd55;
	.param .b64 param1;
	st.param.b64 	[param1], %rd52;
	.param .b32 retval0;
	call.uni (retval0), 
	vprintf, 
	(
	param0, 
	param1
	);
	ld.param.b32 	%r79, [retval0];
	} // callseq 21
	ld.global.f32 	%f47, [%rd53+4];
	cvt.f64.f32 	%fd34, %f47;
	st.local.f64 	[%rd5], %fd34;
	{ // callseq 22, 0
	.param .b64 param0;
	st.param.b64 	[param0], %rd55;
	.param .b64 param1;
	st.param.b64 	[param1], %rd52;
	.param .b32 retval0;
	call.uni (retval0), 
	vprintf, 
	(
	param0, 
	param1
	);
	ld.param.b32 	%r81, [retval0];
	} // callseq 22
	ld.global.f32 	%f48, [%rd53+8];
	cvt.f64.f32 	%fd35, %f48;
	st.local.f64 	[%rd5], %fd35;
	{ // callseq 23, 0
	.param .b64 param0;
	st.param.b64 	[param0], %rd55;
	.param .b64 param1;
	st.param.b64 	[param1], %rd52;
	.param .b32 retval0;
	call.uni (retval0), 
	vprintf, 
	(
	param0, 
	param1
	);
	ld.param.b32 	%r83, [retval0];
	} // callseq 23
	ld.global.f32 	%f49, [%rd53+12];
	cvt.f64.f32 	%fd36, %f49;
	st.local.f64 	[%rd5], %fd36;
	{ // callseq 24, 0
	.param .b64 param0;
	st.param.b64 	[param0], %rd55;
	.param .b64 param1;
	st.param.b64 	[param1], %rd52;
	.param .b32 retval0;
	call.uni (retval0), 
	vprintf, 
	(
	param0, 
	param1
	);
	ld.param.b32 	%r85, [retval0];
	} // callseq 24
	ld.global.f32 	%f50, [%rd53+16];
	cvt.f64.f32 	%fd37, %f50;
	st.local.f64 	[%rd5], %fd37;
	{ // callseq 25, 0
	.param .b64 param0;
	st.param.b64 	[param0], %rd55;
	.param .b64 param1;
	st.param.b64 	[param1], %rd52;
	.param .b32 retval0;
	call.uni (retval0), 
	vprintf, 
	(
	param0, 
	param1
	);
	ld.param.b32 	%r87, [retval0];
	} // callseq 25
	ld.global.f32 	%f51, [%rd53+20];
	cvt.f64.f32 	%fd38, %f51;
	st.local.f64 	[%rd5], %fd38;
	{ // callseq 26, 0
	.param .b64 param0;
	st.param.b64 	[param0], %rd55;
	.param .b64 param1;
	st.param.b64 	[param1], %rd52;
	.param .b32 retval0;
	call.uni (retval0), 
	vprintf, 
	(
	param0, 
	param1
	);
	ld.param.b32 	%r89, [retval0];
	} // callseq 26
	ld.global.f32 	%f52, [%rd53+24];
	cvt.f64.f32 	%fd39, %f52;
	st.local.f64 	[%rd5], %fd39;
	{ // callseq 27, 0
	.param .b64 param0;
	st.param.b64 	[param0], %rd55;
	.param .b64 param1;
	st.param.b64 	[param1], %rd52;
	.param .b32 retval0;
	call.uni (retval0), 
	vprintf, 
	(
	param0, 
	param1
	);
	ld.param.b32 	%r91, [retval0];
	} // callseq 27
	cvta.to.global.u64 	%rd56, %rd79;
	ld.global.f32 	%f53, [%rd56];
	cvt.f64.f32 	%fd40, %f53;
	st.local.f64 	[%rd5], %fd40;
	mov.u64 	%rd57, $str$13;
	cvta.global.u64 	%rd58, %rd57;
	{ // callseq 28, 0
	.param .b64 param0;
	st.param.b64 	[param0], %rd58;
	.param .b64 param1;
	st.param.b64 	[param1], %rd52;
	.param .b32 retval0;
	call.uni (retval0), 
	vprintf, 
	(
	param0, 
	param1
	);
	ld.param.b32 	%r93, [retval0];
	} // callseq 28
	ld.global.f32 	%f54, [%rd56+4];
	cvt.f64.f32 	%fd41, %f54;
	st.local.f64 	[%rd5], %fd41;
	{ // callseq 29, 0
	.param .b64 param0;
	st.param.b64 	[param0], %rd58;
	.param .b64 param1;
	st.param.b64 	[param1], %rd52;
	.param .b32 retval0;
	call.uni (retval0), 
	vprintf, 
	(
	param0, 
	param1
	);
	ld.param.b32 	%r95, [retval0];
	} // callseq 29
	ld.global.f32 	%f55, [%rd56+8];
	cvt.f64.f32 	%fd42, %f55;
	st.local.f64 	[%rd5], %fd42;
	{ // callseq 30, 0
	.param .b64 param0;
	st.param.b64 	[param0], %rd58;
	.param .b64 param1;
	st.param.b64 	[param1], %rd52;
	.param .b32 retval0;
	call.uni (retval0), 
	vprintf, 
	(
	param0, 
	param1
	);
	ld.param.b32 	%r97, [retval0];
	} // callseq 30
	ld.global.f32 	%f56, [%rd56+12];
	cvt.f64.f32 	%fd43, %f56;
	st.local.f64 	[%rd5], %fd43;
	{ // callseq 31, 0
	.param .b64 param0;
	st.param.b64 	[param0], %rd58;
	.param .b64 param1;
	st.param.b64 	[param1], %rd52;
	.param .b32 retval0;
	call.uni (retval0), 
	vprintf, 
	(
	param0, 
	param1
	);
	ld.param.b32 	%r99, [retval0];
	} // callseq 31
	ld.global.f32 	%f57, [%rd56+16];
	cvt.f64.f32 	%fd44, %f57;
	st.local.f64 	[%rd5], %fd44;
	{ // callseq 32, 0
	.param .b64 param0;
	st.param.b64 	[param0], %rd58;
	.param .b64 param1;
	st.param.b64 	[param1], %rd52;
	.param .b32 retval0;
	call.uni (retval0), 
	vprintf, 
	(
	param0, 
	param1
	);
	ld.param.b32 	%r101, [retval0];
	} // callseq 32
	ld.global.f32 	%f58, [%rd56+20];
	cvt.f64.f32 	%fd45, %f58;
	st.local.f64 	[%rd5], %fd45;
	{ // callseq 33, 0
	.param .b64 param0;
	st.param.b64 	[param0], %rd58;
	.param .b64 param1;
	st.param.b64 	[param1], %rd52;
	.param .b32 retval0;
	call.uni (retval0), 
	vprintf, 
	(
	param0, 
	param1
	);
	ld.param.b32 	%r103, [retval0];
	} // callseq 33
	ld.global.f32 	%f59, [%rd56+24];
	cvt.f64.f32 	%fd46, %f59;
	st.local.f64 	[%rd5], %fd46;
	{ // callseq 34, 0
	.param .b64 param0;
	st.param.b64 	[param0], %rd58;
	.param .b64 param1;
	st.param.b64 	[param1], %rd52;
	.param .b32 retval0;
	call.uni (retval0), 
	vprintf, 
	(
	param0, 
	param1
	);
	ld.param.b32 	%r105, [retval0];
	} // callseq 34
	cvta.to.global.u64 	%rd59, %rd81;
	ld.global.f32 	%f60, [%rd59];
	cvt.f64.f32 	%fd47, %f60;
	st.local.f64 	[%rd5], %fd47;
	mov.u64 	%rd60, $str$14;
	cvta.global.u64 	%rd61, %rd60;
	{ // callseq 35, 0
	.param .b64 param0;
	st.param.b64 	[param0], %rd61;
	.param .b64 param1;
	st.param.b64 	[param1], %rd52;
	.param .b32 retval0;
	call.uni (retval0), 
	vprintf, 
	(
	param0, 
	param1
	);
	ld.param.b32 	%r107, [retval0];
	} // callseq 35
	ld.global.f32 	%f61, [%rd59+4];
	cvt.f64.f32 	%fd48, %f61;
	st.local.f64 	[%rd5], %fd48;
	{ // callseq 36, 0
	.param .b64 param0;
	st.param.b64 	[param0], %rd61;
	.param .b64 param1;
	st.param.b64 	[param1], %rd52;
	.param .b32 retval0;
	call.uni (retval0), 
	vprintf, 
	(
	param0, 
	param1
	);
	ld.param.b32 	%r109, [retval0];
	} // callseq 36
	ld.global.f32 	%f62, [%rd59+8];
	cvt.f64.f32 	%fd49, %f62;
	st.local.f64 	[%rd5], %fd49;
	{ // callseq 37, 0
	.param .b64 param0;
	st.param.b64 	[param0], %rd61;
	.param .b64 param1;
	st.param.b64 	[param1], %rd52;
	.param .b32 retval0;
	call.uni (retval0), 
	vprintf, 
	(
	param0, 
	param1
	);
	ld.param.b32 	%r111, [retval0];
	} // callseq 37
	ld.global.f32 	%f63, [%rd59+12];
	cvt.f64.f32 	%fd50, %f63;
	st.local.f64 	[%rd5], %fd50;
	{ // callseq 38, 0
	.param .b64 param0;
	st.param.b64 	[param0], %rd61;
	.param .b64 param1;
	st.param.b64 	[param1], %rd52;
	.param .b32 retval0;
	call.uni (retval0), 
	vprintf, 
	(
	param0, 
	param1
	);
	ld.param.b32 	%r113, [retval0];
	} // callseq 38
	ld.global.f32 	%f64, [%rd59+16];
	cvt.f64.f32 	%fd51, %f64;
	st.local.f64 	[%rd5], %fd51;
	{ // callseq 39, 0
	.param .b64 param0;
	st.param.b64 	[param0], %rd61;
	.param .b64 param1;
	st.param.b64 	[param1], %rd52;
	.param .b32 retval0;
	call.uni (retval0), 
	vprintf, 
	(
	param0, 
	param1
	);
	ld.param.b32 	%r115, [retval0];
	} // callseq 39
	ld.global.f32 	%f65, [%rd59+20];
	cvt.f64.f32 	%fd52, %f65;
	st.local.f64 	[%rd5], %fd52;
	{ // callseq 40, 0
	.param .b64 param0;
	st.param.b64 	[param0], %rd61;
	.param .b64 param1;
	st.param.b64 	[param1], %rd52;
	.param .b32 retval0;
	call.uni (retval0), 
	vprintf, 
	(
	param0, 
	param1
	);
	ld.param.b32 	%r117, [retval0];
	} // callseq 40
	ld.global.f32 	%f66, [%rd59+24];
	cvt.f64.f32 	%fd53, %f66;
	st.local.f64 	[%rd5], %fd53;
	{ // callseq 41, 0
	.param .b64 param0;
	st.param.b64 	[param0], %rd61;
	.param .b64 param1;
	st.param.b64 	[param1], %rd52;
	.param .b32 retval0;
	call.uni (retval0), 
	vprintf, 
	(
	param0, 
	param1
	);
	ld.param.b32 	%r119, [retval0];
	} // callseq 41
$L__BB0_5:
	setp.ne.s32 	%p18, %r8, 0;
	setp.ne.s32 	%p19, %r9, 2;
	or.pred  	%p20, %p18, %p19;
	@%p20 bra 	$L__BB0_7;
	ld.param.u64 	%rd82, [_Z21CalculatePArrayKerneliiiiPfS_S_S__param_7];
	ld.param.u64 	%rd80, [_Z21CalculatePArrayKerneliiiiPfS_S_S__param_6];
	ld.param.u64 	%rd78, [_Z21CalculatePArrayKerneliiiiPfS_S_S__param_5];
	ld.param.u64 	%rd76, [_Z21CalculatePArrayKerneliiiiPfS_S_S__param_4];
	cvta.to.global.u64 	%rd62, %rd76;
	ld.global.f32 	%f67, [%rd62];
	cvt.f64.f32 	%fd54, %f67;
	st.local.f64 	[%rd5], %fd54;
	mov.u64 	%rd63, $str$15;
	cvta.global.u64 	%rd64, %rd63;
	add.u64 	%rd65, %SP, 0;
	{ // callseq 42, 0
	.param .b64 param0;
	st.param.b64 	[param0], %rd64;
	.param .b64 param1;
	st.param.b64 	[param1], %rd65;
	.param .b32 retval0;
	call.uni (retval0), 
	vprintf, 
	(
	param0, 
	param1
	);
	ld.param.b32 	%r121, [retval0];
	} // callseq 42
	ld.global.f32 	%f68, [%rd62+4];
	cvt.f64.f32 	%fd55, %f68;
	st.local.f64 	[%rd5], %fd55;
	{ // callseq 43, 0
	.param .b64 param0;
	st.param.b64 	[param0], %rd64;
	.param .b64 param1;
	st.param.b64 	[param1], %rd65;
	.param .b32 retval0;
	call.uni (retval0), 
	vprintf, 
	(
	param0, 
	param1
	);
	ld.param.b32 	%r123, [retval0];
	} // callseq 43
	ld.global.f32 	%f69, [%rd62+8];
	cvt.f64.f32 	%fd56, %f69;
	st.local.f64 	[%rd5], %fd56;
	{ // callseq 44, 0
	.param .b64 param0;
	st.param.b64 	[param0], %rd64;
	.param .b64 param1;
	st.param.b64 	[param1], %rd65;
	.param .b32 retval0;
	call.uni (retval0), 
	vprintf, 
	(
	param0, 
	param1
	);
	ld.param.b32 	%r125, [retval0];
	} // callseq 44
	ld.global.f32 	%f70, [%rd62+12];
	cvt.f64.f32 	%fd57, %f70;
	st.local.f64 	[%rd5], %fd57;
	{ // callseq 45, 0
	.param .b64 param0;
	st.param.b64 	[param0], %rd64;
	.param .b64 param1;
	st.param.b64 	[param1], %rd65;
	.param .b32 retval0;
	call.uni (retval0), 
	vprintf, 
	(
	param0, 
	param1
	);
	ld.param.b32 	%r127, [retval0];
	} // callseq 45
	ld.global.f32 	%f71, [%rd62+16];
	cvt.f64.f32 	%fd58, %f71;
	st.local.f64 	[%rd5], %fd58;
	{ // callseq 46, 0
	.param .b64 param0;
	st.param.b64 	[param0], %rd64;
	.param .b64 param1;
	st.param.b64 	[param1], %rd65;
	.param .b32 retval0;
	call.uni (retval0), 
	vprintf, 
	(
	param0, 
	param1
	);
	ld.param.b32 	%r129, [retval0];
	} // callseq 46
	ld.global.f32 	%f72, [%rd62+20];
	cvt.f64.f32 	%fd59, %f72;
	st.local.f64 	[%rd5], %fd59;
	{ // callseq 47, 0
	.param .b64 param0;
	st.param.b64 	[param0], %rd64;
	.param .b64 param1;
	st.param.b64 	[param1], %rd65;
	.param .b32 retval0;
	call.uni (retval0), 
	vprintf, 
	(
	param0, 
	param1
	);
	ld.param.b32 	%r131, [retval0];
	} // callseq 47
	ld.global.f32 	%f73, [%rd62+24];
	cvt.f64.f32 	%fd60, %f73;
	st.local.f64 	[%rd5], %fd60;
	{ // callseq 48, 0
	.param .b64 param0;
	st.param.b64 	[param0], %rd64;
	.param .b64 param1;
	st.param.b64 	[param1], %rd65;
	.param .b32 retval0;
	call.uni (retval0), 
	vprintf, 
	(
	param0, 
	param1
	);
	ld.param.b32 	%r133, [retval0];
	} // callseq 48
	ld.global.f32 	%f74, [%rd62+28];
	cvt.f64.f32 	%fd61, %f74;
	st.local.f64 	[%rd5], %fd61;
	{ // callseq 49, 0
	.param .b64 param0;
	st.param.b64 	[param0], %rd64;
	.param .b64 param1;
	st.param.b64 	[param1], %rd65;
	.param .b32 retval0;
	call.uni (retval0), 
	vprintf, 
	(
	param0, 
	param1
	);
	ld.param.b32 	%r135, [retval0];
	} // callseq 49
	ld.global.f32 	%f75, [%rd62+32];
	cvt.f64.f32 	%fd62, %f75;
	st.local.f64 	[%rd5], %fd62;
	{ // callseq 50, 0
	.param .b64 param0;
	st.param.b64 	[param0], %rd64;
	.param .b64 param1;
	st.param.b64 	[param1], %rd65;
	.param .b32 retval0;
	call.uni (retval0), 
	vprintf, 
	(
	param0, 
	param1
	);
	ld.param.b32 	%r137, [retval0];
	} // callseq 50
	ld.global.f32 	%f76, [%rd62+36];
	cvt.f64.f32 	%fd63, %f76;
	st.local.f64 	[%rd5], %fd63;
	{ // callseq 51, 0
	.param .b64 param0;
	st.param.b64 	[param0], %rd64;
	.param .b64 param1;
	st.param.b64 	[param1], %rd65;
	.param .b32 retval0;
	call.uni (retval0), 
	vprintf, 
	(
	param0, 
	param1
	);
	ld.param.b32 	%r139, [retval0];
	} // callseq 51
	cvta.to.global.u64 	%rd66, %rd78;
	ld.global.f32 	%f77, [%rd66];
	cvt.f64.f32 	%fd64, %f77;
	st.local.f64 	[%rd5], %fd64;
	mov.u64 	%rd67, $str$16;
	cvta.global.u64 	%rd68, %rd67;
	{ // callseq 52, 0
	.param .b64 param0;
	st.param.b64 	[param0], %rd68;
	.param .b64 param1;
	st.param.b64 	[param1], %rd65;
	.param .b32 retval0;
	call.uni (retval0), 
	vprintf, 
	(
	param0, 
	param1
	);
	ld.param.b32 	%r141, [retval0];
	} // callseq 52
	ld.global.f32 	%f78, [%rd66+4];
	cvt.f64.f32 	%fd65, %f78;
	st.local.f64 	[%rd5], %fd65;
	{ // callseq 53, 0
	.param .b64 param0;
	st.param.b64 	[param0], %rd68;
	.param .b64 param1;
	st.param.b64 	[param1], %rd65;
	.param .b32 retval0;
	call.uni (retval0), 
	vprintf, 
	(
	param0, 
	param1
	);
	ld.param.b32 	%r143, [retval0];
	} // callseq 53
	ld.global.f32 	%f79, [%rd66+8];
	cvt.f64.f32 	%fd66, %f79;
	st.local.f64 	[%rd5], %fd66;
	{ // callseq 54, 0
	.param .b64 param0;
	st.param.b64 	[param0], %rd68;
	.param .b64 param1;
	st.param.b64 	[param1], %rd65;
	.param .b32 retval0;
	call.uni (retval0), 
	vprintf, 
	(
	param0, 
	param1
	);
	ld.param.b32 	%r145, [retval0];
	} // callseq 54
	ld.global.f32 	%f80, [%rd66+12];
	cvt.f64.f32 	%fd67, %f80;
	st.local.f64 	[%rd5], %fd67;
	{ // callseq 55, 0
	.param .b64 param0;
	st.param.b64 	[param0], %rd68;
	.param .b64 param1;
	st.param.b64 	[param1], %rd65;
	.param .b32 retval0;
	call.uni (retval0), 
	vprintf, 
	(
	param0, 
	param1
	);
	ld.param.b32 	%r147, [retval0];
	} // callseq 55
	ld.global.f32 	%f81, [%rd66+16];
	cvt.f64.f32 	%fd68, %f81;
	st.local.f64 	[%rd5], %fd68;
	{ // callseq 56, 0
	.param .b64 param0;
	st.param.b64 	[param0], %rd68;
	.param .b64 param1;
	st.param.b64 	[param1], %rd65;
	.param .b32 retval0;
	call.uni (retval0), 
	vprintf, 
	(
	param0, 
	param1
	);
	ld.param.b32 	%r149, [retval0];
	} // callseq 56
	ld.global.f32 	%f82, [%rd66+20];
	cvt.f64.f32 	%fd69, %f82;
	st.local.f64 	[%rd5], %fd69;
	{ // callseq 57, 0
	.param .b64 param0;
	st.param.b64 	[param0], %rd68;
	.param .b64 param1;
	st.param.b64 	[param1], %rd65;
	.param .b32 retval0;
	call.uni (retval0), 
	vprintf, 
	(
	param0, 
	param1
	);
	ld.param.b32 	%r151, [retval0];
	} // callseq 57
	ld.global.f32 	%f83, [%rd66+24];
	cvt.f64.f32 	%fd70, %f83;
	st.local.f64 	[%rd5], %fd70;
	{ // callseq 58, 0
	.param .b64 param0;
	st.param.b64 	[param0], %rd68;
	.param .b64 param1;
	st.param.b64 	[param1], %rd65;
	.param .b32 retval0;
	call.uni (retval0), 
	vprintf, 
	(
	param0, 
	param1
	);
	ld.param.b32 	%r153, [retval0];
	} // callseq 58
	ld.global.f32 	%f84, [%rd66+28];
	cvt.f64.f32 	%fd71, %f84;
	st.local.f64 	[%rd5], %fd71;
	{ // callseq 59, 0
	.param .b64 param0;
	st.param.b64 	[param0], %rd68;
	.param .b64 param1;
	st.param.b64 	[param1], %rd65;
	.param .b32 retval0;
	call.uni (retval0), 
	vprintf, 
	(
	param0, 
	param1
	);
	ld.param.b32 	%r155, [retval0];
	} // callseq 59
	ld.global.f32 	%f85, [%rd66+32];
	cvt.f64.f32 	%fd72, %f85;
	st.local.f64 	[%rd5], %fd72;
	{ // callseq 60, 0
	.param .b64 param0;
	st.param.b64 	[param0], %rd68;
	.param .b64 param1;
	st.param.b64 	[param1], %rd65;
	.param .b32 retval0;
	call.uni (retval0), 
	vprintf, 
	(
	param0, 
	param1
	);
	ld.param.b32 	%r157, [retval0];
	} // callseq 60
	ld.global.f32 	%f86, [%rd66+36];
	cvt.f64.f32 	%fd73, %f86;
	st.local.f64 	[%rd5], %fd73;
	{ // callseq 61, 0
	.param .b64 param0;
	st.param.b64 	[param0], %rd68;
	.param .b64 param1;
	st.param.b64 	[param1], %rd65;
	.param .b32 retval0;
	call.uni (retval0), 
	vprintf, 
	(
	param0, 
	param1
	);
	ld.param.b32 	%r159, [retval0];
	} // callseq 61
	cvta.to.global.u64 	%rd69, %rd80;
	ld.global.f32 	%f87, [%rd69];
	cvt.f64.f32 	%fd74, %f87;
	st.local.f64 	[%rd5], %fd74;
	mov.u64 	%rd70, $str$17;
	cvta.global.u64 	%rd71, %rd70;
	{ // callseq 62, 0
	.param .b64 param0;
	st.param.b64 	[param0], %rd71;
	.param .b64 param1;
	st.param.b64 	[param1], %rd65;
	.param .b32 retval0;
	call.uni (retval0), 
	vprintf, 
	(
	param0, 
	param1
	);
	ld.param.b32 	%r161, [retval0];
	} // callseq 62
	ld.global.f32 	%f88, [%rd69+4];
	cvt.f64.f32 	%fd75, %f88;
	st.local.f64 	[%rd5], %fd75;
	{ // callseq 63, 0
	.param .b64 param0;
	st.param.b64 	[param0], %rd71;
	.param .b64 param1;
	st.param.b64 	[param1], %rd65;
	.param .b32 retval0;
	call.uni (retval0), 
	vprintf, 
	(
	param0, 
	param1
	);
	ld.param.b32 	%r163, [retval0];
	} // callseq 63
	ld.global.f32 	%f89, [%rd69+8];
	cvt.f64.f32 	%fd76, %f89;
	st.local.f64 	[%rd5], %fd76;
	{ // callseq 64, 0
	.param .b64 param0;
	st.param.b64 	[param0], %rd71;
	.param .b64 param1;
	st.param.b64 	[param1], %rd65;
	.param .b32 retval0;
	call.uni (retval0), 
	vprintf, 
	(
	param0, 
	param1
	);
	ld.param.b32 	%r165, [retval0];
	} // callseq 64
	ld.global.f32 	%f90, [%rd69+12];
	cvt.f64.f32 	%fd77, %f90;
	st.local.f64 	[%rd5], %fd77;
	{ // callseq 65, 0
	.param .b64 param0;
	st.param.b64 	[param0], %rd71;
	.param .b64 param1;
	st.param.b64 	[param1], %rd65;
	.param .b32 retval0;
	call.uni (retval0), 
	vprintf, 
	(
	param0, 
	param1
	);
	ld.param.b32 	%r167, [retval0];
	} // callseq 65
	ld.global.f32 	%f91, [%rd69+16];
	cvt.f64.f32 	%fd78, %f91;
	st.local.f64 	[%rd5], %fd78;
	{ // callseq 66, 0
	.param .b64 param0;
	st.param.b64 	[param0], %rd71;
	.param .b64 param1;
	st.param.b64 	[param1], %rd65;
	.param .b32 retval0;
	call.uni (retval0), 
	vprintf, 
	(
	param0, 
	param1
	);
	ld.param.b32 	%r169, [retval0];
	} // callseq 66
	ld.global.f32 	%f92, [%rd69+20];
	cvt.f64.f32 	%fd79, %f92;
	st.local.f64 	[%rd5], %fd79;
	{ // callseq 67, 0
	.param .b64 param0;
	st.param.b64 	[param0], %rd71;
	.param .b64 param1;
	st.param.b64 	[param1], %rd65;
	.param .b32 retval0;
	call.uni (retval0), 
	vprintf, 
	(
	param0, 
	param1
	);
	ld.param.b32 	%r171, [retval0];
	} // callseq 67
	ld.global.f32 	%f93, [%rd69+24];
	cvt.f64.f32 	%fd80, %f93;
	st.local.f64 	[%rd5], %fd80;
	{ // callseq 68, 0
	.param .b64 param0;
	st.param.b64 	[param0], %rd71;
	.param .b64 param1;
	st.param.b64 	[param1], %rd65;
	.param .b32 retval0;
	call.uni (retval0), 
	vprintf, 
	(
	param0, 
	param1
	);
	ld.param.b32 	%r173, [retval0];
	} // callseq 68
	ld.global.f32 	%f94, [%rd69+28];
	cvt.f64.f32 	%fd81, %f94;
	st.local.f64 	[%rd5], %fd81;
	{ // callseq 69, 0
	.param .b64 param0;
	st.param.b64 	[param0], %rd71;
	.param .b64 param1;
	st.param.b64 	[param1], %rd65;
	.param .b32 retval0;
	call.uni (retval0), 
	vprintf, 
	(
	param0, 
	param1
	);
	ld.param.b32 	%r175, [retval0];
	} // callseq 69
	ld.global.f32 	%f95, [%rd69+32];
	cvt.f64.f32 	%fd82, %f95;
	st.local.f64 	[%rd5], %fd82;
	{ // callseq 70, 0
	.param .b64 param0;
	st.param.b64 	[param0], %rd71;
	.param .b64 param1;
	st.param.b64 	[param1], %rd65;
	.param .b32 retval0;
	call.uni (retval0), 
	vprintf, 
	(
	param0, 
	param1
	);
	ld.param.b32 	%r177, [retval0];
	} // callseq 70
	ld.global.f32 	%f96, [%rd69+36];
	cvt.f64.f32 	%fd83, %f96;
	st.local.f64 	[%rd5], %fd83;
	{ // callseq 71, 0
	.param .b64 param0;
	st.param.b64 	[param0], %rd71;
	.param .b64 param1;
	st.param.b64 	[param1], %rd65;
	.param .b32 retval0;
	call.uni (retval0), 
	vprintf, 
	(
	param0, 
	param1
	);
	ld.param.b32 	%r179, [retval0];
	} // callseq 71
	cvta.to.global.u64 	%rd72, %rd82;
	ld.global.f32 	%f97, [%rd72];
	cvt.f64.f32 	%fd84, %f97;
	st.local.f64 	[%rd5], %fd84;
	mov.u64 	%rd73, $str$18;
	cvta.global.u64 	%rd74, %rd73;
	{ // callseq 72, 0
	.param .b64 param0;
	st.param.b64 	[param0], %rd74;
	.param .b64 param1;
	st.param.b64 	[param1], %rd65;
	.param .b32 retval0;
	call.uni (retval0), 
	vprintf, 
	(
	param0, 
	param1
	);
	ld.param.b32 	%r181, [retval0];
	} // callseq 72
	ld.global.f32 	%f98, [%rd72+4];
	cvt.f64.f32 	%fd85, %f98;
	st.local.f64 	[%rd5], %fd85;
	{ // callseq 73, 0
	.param .b64 param0;
	st.param.b64 	[param0], %rd74;
	.param .b64 param1;
	st.param.b64 	[param1], %rd65;
	.param .b32 retval0;
	call.uni (retval0), 
	vprintf, 
	(
	param0, 
	param1
	);
	ld.param.b32 	%r183, [retval0];
	} // callseq 73
	ld.global.f32 	%f99, [%rd72+8];
	cvt.f64.f32 	%fd86, %f99;
	st.local.f64 	[%rd5], %fd86;
	{ // callseq 74, 0
	.param .b64 param0;
	st.param.b64 	[param0], %rd74;
	.param .b64 param1;
	st.param.b64 	[param1], %rd65;
	.param .b32 retval0;
	call.uni (retval0), 
	vprintf, 
	(
	param0, 
	param1
	);
	ld.param.b32 	%r185, [retval0];
	} // callseq 74
	ld.global.f32 	%f100, [%rd72+12];
	cvt.f64.f32 	%fd87, %f100;
	st.local.f64 	[%rd5], %fd87;
	{ // callseq 75, 0
	.param .b64 param0;
	st.param.b64 	[param0], %rd74;
	.param .b64 param1;
	st.param.b64 	[param1], %rd65;
	.param .b32 retval0;
	call.uni (retval0), 
	vprintf, 
	(
	param0, 
	param1
	);
	ld.param.b32 	%r187, [retval0];
	} // callseq 75
	ld.global.f32 	%f101, [%rd72+16];
	cvt.f64.f32 	%fd88, %f101;
	st.local.f64 	[%rd5], %fd88;
	{ // callseq 76, 0
	.param .b64 param0;
	st.param.b64 	[param0], %rd74;
	.param .b64 param1;
	st.param.b64 	[param1], %rd65;
	.param .b32 retval0;
	call.uni (retval0), 
	vprintf, 
	(
	param0, 
	param1
	);
	ld.param.b32 	%r189, [retval0];
	} // callseq 76
	ld.global.f32 	%f102, [%rd72+20];
	cvt.f64.f32 	%fd89, %f102;
	st.local.f64 	[%rd5], %fd89;
	{ // callseq 77, 0
	.param .b64 param0;
	st.param.b64 	[param0], %rd74;
	.param .b64 param1;
	st.param.b64 	[param1], %rd65;
	.param .b32 retval0;
	call.uni (retval0), 
	vprintf, 
	(
	param0, 
	param1
	);
	ld.param.b32 	%r191, [retval0];
	} // callseq 77
	ld.global.f32 	%f103, [%rd72+24];
	cvt.f64.f32 	%fd90, %f103;
	st.local.f64 	[%rd5], %fd90;
	{ // callseq 78, 0
	.param .b64 param0;
	st.param.b64 	[param0], %rd74;
	.param .b64 param1;
	st.param.b64 	[param1], %rd65;
	.param .b32 retval0;
	call.uni (retval0), 
	vprintf, 
	(
	param0, 
	param1
	);
	ld.param.b32 	%r193, [retval0];
	} // callseq 78
	ld.global.f32 	%f104, [%rd72+28];
	cvt.f64.f32 	%fd91, %f104;
	st.local.f64 	[%rd5], %fd91;
	{ // callseq 79, 0
	.param .b64 param0;
	st.param.b64 	[param0], %rd74;
	.param .b64 param1;
	st.param.b64 	[param1], %rd65;
	.param .b32 retval0;
	call.uni (retval0), 
	vprintf, 
	(
	param0, 
	param1
	);
	ld.param.b32 	%r195, [retval0];
	} // callseq 79
	ld.global.f32 	%f105, [%rd72+32];
	cvt.f64.f32 	%fd92, %f105;
	st.local.f64 	[%rd5], %fd92;
	{ // callseq 80, 0
	.param .b64 param0;
	st.param.b64 	[param0], %rd74;
	.param .b64 param1;
	st.param.b64 	[param1], %rd65;
	.param .b32 retval0;
	call.uni (retval0), 
	vprintf, 
	(
	param0, 
	param1
	);
	ld.param.b32 	%r197, [retval0];
	} // callseq 80
	ld.global.f32 	%f106, [%rd72+36];
	cvt.f64.f32 	%fd93, %f106;
	st.local.f64 	[%rd5], %fd93;
	{ // callseq 81, 0
	.param .b64 param0;
	st.param.b64 	[param0], %rd74;
	.param .b64 param1;
	st.param.b64 	[param1], %rd65;
	.param .b32 retval0;
	call.uni (retval0), 
	vprintf, 
	(
	param0, 
	param1
	);
	ld.param.b32 	%r199, [retval0];
	} // callseq 81
$L__BB0_7:
	bar.sync 	0;
	ret;

}
.func  (.param .b64 func_retval0) __internal_accurate_pow(
	.param .b64 __internal_accurate_pow_param_0
)
{
	.reg .pred 	%p<8>;
	.reg .b32 	%r<46>;
	.reg .b32 	%f<3>;
	.reg .b64 	%fd<109>;

	ld.param.f64 	%fd10, [__internal_accurate_pow_param_0];
	mov.f64 	%fd11, 0d4000000000000000;
	{
	.reg .b32 %temp; 
	mov.b64 	{%temp, %r8}, %fd11;
	}
	{
	.reg .b32 %temp; 
	mov.b64 	{%r9, %temp}, %fd11;
	}
	shr.u32 	%r10, %r8, 20;
	setp.lt.u32 	%p1, %r8, 1048576;
	mov.f64 	%fd12, 0d4360000000000000;
	{
	.reg .b32 %temp; 
	mov.b64 	{%temp, %r11}, %fd12;
	}
	{
	.reg .b32 %temp; 
	mov.b64 	{%r12, %temp}, %fd12;
	}
	shr.u32 	%r13, %r11, 20;
	add.s32 	%r14, %r13, -54;
	selp.b32 	%r15, %r12, %r9, %p1;
	selp.b32 	%r16, %r11, %r8, %p1;
	selp.b32 	%r1, %r14, %r10, %p1;
	add.s32 	%r45, %r1, -1023;
	and.b32  	%r17, %r16, -2146435073;
	or.b32  	%r18, %r17, 1072693248;
	mov.b64 	%fd107, {%r15, %r18};
	setp.lt.u32 	%p2, %r18, 1073127583;
	@%p2 bra 	$L__BB1_2;
	{
	.reg .b32 %temp; 
	mov.b64 	{%r19, %temp}, %fd107;
	}
	{
	.reg .b32 %temp; 
	mov.b64 	{%temp, %r20}, %fd107;
	}
	add.s32 	%r21, %r20, -1048576;
	mov.b64 	%fd107, {%r19, %r21};
	add.s32 	%r45, %r1, -1022;
$L__BB1_2:
	add.f64 	%fd13, %fd107, 0dBFF0000000000000;
	add.f64 	%fd14, %fd107, 0d3FF0000000000000;
	rcp.approx.ftz.f64 	%fd15, %fd14;
	neg.f64 	%fd16, %fd14;
	fma.rn.f64 	%fd17, %fd16, %fd15, 0d3FF0000000000000;
	fma.rn.f64 	%fd18, %fd17, %fd17, %fd17;
	fma.rn.f64 	%fd19, %fd18, %fd15, %fd15;
	mul.f64 	%fd20, %fd13, %fd19;
	fma.rn.f64 	%fd21, %fd13, %fd19, %fd20;
	mul.f64 	%fd22, %fd21, %fd21;
	fma.rn.f64 	%fd23, %fd22, 0d3EB0F5FF7D2CAFE2, 0d3ED0F5D241AD3B5A;
	fma.rn.f64 	%fd24, %fd23, %fd22, 0d3EF3B20A75488A3F;
	fma.rn.f64 	%fd25, %fd24, %fd22, 0d3F1745CDE4FAECD5;
	fma.rn.f64 	%fd26, %fd25, %fd22, 0d3F3C71C7258A578B;
	fma.rn.f64 	%fd27, %fd26, %fd22, 0d3F6249249242B910;
	fma.rn.f64 	%fd28, %fd27, %fd22, 0d3F89999999999DFB;
	sub.f64 	%fd29, %fd13, %fd21;
	add.f64 	%fd30, %fd29, %fd29;
	neg.f64 	%fd31, %fd21;
	fma.rn.f64 	%fd32, %fd31, %fd13, %fd30;
	mul.f64 	%fd33, %fd19, %fd32;
	fma.rn.f64 	%fd34, %fd22, %fd28, 0d3FB5555555555555;
	mov.f64 	%fd35, 0d3FB5555555555555;
	sub.f64 	%fd36, %fd35, %fd34;
	fma.rn.f64 	%fd37, %fd22, %fd28, %fd36;
	add.f64 	%fd38, %fd37, 0dBC46A4CB00B9E7B0;
	add.f64 	%fd39, %fd34, %fd38;
	sub.f64 	%fd40, %fd34, %fd39;
	add.f64 	%fd41, %fd38, %fd40;
	mul.rn.f64 	%fd42, %fd21, %fd21;
	neg.f64 	%fd43, %fd42;
	fma.rn.f64 	%fd44, %fd21, %fd21, %fd43;
	{
	.reg .b32 %temp; 
	mov.b64 	{%r22, %temp}, %fd33;
	}
	{
	.reg .b32 %temp; 
	mov.b64 	{%temp, %r23}, %fd33;
	}
	add.s32 	%r24, %r23, 1048576;
	mov.b64 	%fd45, {%r22, %r24};
	fma.rn.f64 	%fd46, %fd21, %fd45, %fd44;
	mul.rn.f64 	%fd47, %fd42, %fd21;
	neg.f64 	%fd48, %fd47;
	fma.rn.f64 	%fd49, %fd42, %fd21, %fd48;
	fma.rn.f64 	%fd50, %fd42, %fd33, %fd49;
	fma.rn.f64 	%fd51, %fd46, %fd21, %fd50;
	mul.rn.f64 	%fd52, %fd39, %fd47;
	neg.f64 	%fd53, %fd52;
	fma.rn.f64 	%fd54, %fd39, %fd47, %fd53;
	fma.rn.f64 	%fd55, %fd39, %fd51, %fd54;
	fma.rn.f64 	%fd56, %fd41, %fd47, %fd55;
	add.f64 	%fd57, %fd52, %fd56;
	sub.f64 	%fd58, %fd52, %fd57;
	add.f64 	%fd59, %fd56, %fd58;
	add.f64 	%fd60, %fd21, %fd57;
	sub.f64 	%fd61, %fd21, %fd60;
	add.f64 	%fd62, %fd57, %fd61;
	add.f64 	%fd63, %fd59, %fd62;
	add.f64 	%fd64, %fd33, %fd63;
	add.f64 	%fd65, %fd60, %fd64;
	sub.f64 	%fd66, %fd60, %fd65;
	add.f64 	%fd67, %fd64, %fd66;
	xor.b32  	%r25, %r45, -2147483648;
	mov.b32 	%r26, 1127219200;
	mov.b64 	%fd68, {%r25, %r26};
	mov.b32 	%r27, -2147483648;
	mov.b64 	%fd69, {%r27, %r26};
	sub.f64 	%fd70, %fd68, %fd69;
	fma.rn.f64 	%fd71, %fd70, 0d3FE62E42FEFA39EF, %fd65;
	fma.rn.f64 	%fd72, %fd70, 0dBFE62E42FEFA39EF, %fd71;
	sub.f64 	%fd73, %fd72, %fd65;
	sub.f64 	%fd74, %fd67, %fd73;
	fma.rn.f64 	%fd75, %fd70, 0d3C7ABC9E3B39803F, %fd74;
	add.f64 	%fd76, %fd71, %fd75;
	sub.f64 	%fd77, %fd71, %fd76;
	add.f64 	%fd78, %fd75, %fd77;
	{
	.reg .b32 %temp; 
	mov.b64 	{%temp, %r28}, %fd10;
	}
	{
	.reg .b32 %temp; 
	mov.b64 	{%r29, %temp}, %fd10;
	}
	shl.b32 	%r30, %r28, 1;
	setp.gt.u32 	%p3, %r30, -33554433;
	and.b32  	%r31, %r28, -15728641;
	selp.b32 	%r32, %r31, %r28, %p3;
	mov.b64 	%fd79, {%r29, %r32};
	mul.rn.f64 	%fd80, %fd76, %fd79;
	neg.f64 	%fd81, %fd80;
	fma.rn.f64 	%fd82, %fd76, %fd79, %fd81;
	fma.rn.f64 	%fd83, %fd78, %fd79, %fd82;
	add.f64 	%fd4, %fd80, %fd83;
	sub.f64 	%fd84, %fd80, %fd4;
	add.f64 	%fd5, %fd83, %fd84;
	fma.rn.f64 	%fd85, %fd4, 0d3FF71547652B82FE, 0d4338000000000000;
	{
	.reg .b32 %temp; 
	mov.b64 	{%r5, %temp}, %fd85;
	}
	mov.f64 	%fd86, 0dC338000000000000;
	add.rn.f64 	%fd87, %fd85, %fd86;
	fma.rn.f64 	%fd88, %fd87, 0dBFE62E42FEFA39EF, %fd4;
	fma.rn.f64 	%fd89, %fd87, 0dBC7ABC9E3B39803F, %fd88;
	fma.rn.f64 	%fd90, %fd89, 0d3E5ADE1569CE2BDF, 0d3E928AF3FCA213EA;
	fma.rn.f64 	%fd91, %fd90, %fd89, 0d3EC71DEE62401315;
	fma.rn.f64 	%fd92, %fd91, %fd89, 0d3EFA01997C89EB71;
	fma.rn.f64 	%fd93, %fd92, %fd89, 0d3F2A01A014761F65;
	fma.rn.f64 	%fd94, %fd93, %fd89, 0d3F56C16C1852B7AF;
	fma.rn.f64 	%fd95, %fd94, %fd89, 0d3F81111111122322;
	fma.rn.f64 	%fd96, %fd95, %fd89, 0d3FA55555555502A1;
	fma.rn.f64 	%fd97, %fd96, %fd89, 0d3FC5555555555511;
	fma.rn.f64 	%fd98, %fd97, %fd89, 0d3FE000000000000B;
	fma.rn.f64 	%fd99, %fd98, %fd89, 0d3FF0000000000000;
	fma.rn.f64 	%fd100, %fd99, %fd89, 0d3FF0000000000000;
	{
	.reg .b32 %temp; 
	mov.b64 	{%r6, %temp}, %fd100;
	}
	{
	.reg .b32 %temp; 
	mov.b64 	{%temp, %r7}, %fd100;
	}
	shl.b32 	%r33, %r5, 20;
	add.s32 	%r34, %r33, %r7;
	mov.b64 	%fd108, {%r6, %r34};
	{
	.reg .b32 %temp; 
	mov.b64 	{%temp, %r35}, %fd4;
	}
	mov.b32 	%f2, %r35;
	abs.f32 	%f1, %f2;
	setp.lt.f32 	%p4, %f1, 0f4086232B;
	@%p4 bra 	$L__BB1_5;
	setp.lt.f64 	%p5, %fd4, 0d0000000000000000;
	add.f64 	%fd101, %fd4, 0d7FF0000000000000;
	selp.f64 	%fd108, 0d0000000000000000, %fd101, %p5;
	setp.geu.f32 	%p6, %f1, 0f40874800;
	@%p6 bra 	$L__BB1_5;
	shr.u32 	%r36, %r5, 31;
	add.s32 	%r37, %r5, %r36;
	shr.s32 	%r38, %r37, 1;
	shl.b32 	%r39, %r38, 20;
	add.s32 	%r40, %r7, %r39;
	mov.b64 	%fd102, {%r6, %r40};
	sub.s32 	%r41, %r5, %r38;
	shl.b32 	%r42, %r41, 20;
	add.s32 	%r43, %r42, 1072693248;
	mov.b32 	%r44, 0;
	mov.b64 	%fd103, {%r44, %r43};
	mul.f64 	%fd108, %fd103, %fd102;
$L__BB1_5:
	abs.f64 	%fd104, %fd108;
	setp.eq.f64 	%p7, %fd104, 0d7FF0000000000000;
	fma.rn.f64 	%fd105, %fd108, %fd5, %fd108;
	selp.f64 	%fd106, %fd108, %fd105, %p7;
	st.param.f64 	[func_retval0], %fd106;
	ret;

}


// ===== COMPILED SASS (sm_100) =====

	.target	sm_100

	.elftype	@"ET_EXEC"


//--------------------- .note.nv.tkinfo           --------------------------
	.section	.note.nv.tkinfo,"",@"SHT_NOTE"
	.sectionflags	@"SHF_NOTE_NV_TKINFO"
	.tkinfo
        /*0018*/ 	.word	0x00000002
        /*0030*/ 	.string	""
        /*0030*/ 	.string	"ptxas"
        /*0030*/ 	.string	"Cuda compilation tools, release 13.0, V13.0.88"
        /*0030*/ 	.string	"Build cuda_13.0.r13.0/compiler.36424714_0"
        /*0030*/ 	.string	"-arch sm_100 -m 64 "



//--------------------- .note.nv.cuinfo           --------------------------
	.section	.note.nv.cuinfo,"",@"SHT_NOTE"
	.sectionflags	@"SHF_NOTE_NV_CUINFO"
        /*0018*/ 	.short	0x0002
        /*001a*/ 	.short	0x0064
        /*001c*/ 	.short	0x0082
	.zero		2


//--------------------- .nv.info                  --------------------------
	.section	.nv.info,"",@"SHT_CUDA_INFO"
	.align	4


	//----- nvinfo : EIATTR_REGCOUNT
	.align		4
        /*0000*/ 	.byte	0x04, 0x2f
        /*0002*/ 	.short	(.L_20 - .L_19)
	.align		4
.L_19:
        /*0004*/ 	.word	index@(_Z21CalculatePArrayKerneliiiiPfS_S_S_)
        /*0008*/ 	.word	0x00000028


	//----- nvinfo : EIATTR_FRAME_SIZE
	.align		4
.L_20:
        /*000c*/ 	.byte	0x04, 0x11
        /*000e*/ 	.short	(.L_22 - .L_21)
	.align		4
.L_21:
        /*0010*/ 	.word	index@($_Z21CalculatePArrayKerneliiiiPfS_S_S_$__internal_accurate_pow)
        /*0014*/ 	.word	0x00000008


	//----- nvinfo : EIATTR_FRAME_SIZE
	.align		4
.L_22:
        /*0018*/ 	.byte	0x04, 0x11
        /*001a*/ 	.short	(.L_24 - .L_23)
	.align		4
.L_23:
        /*001c*/ 	.word	index@($__internal_0_$__cuda_sm3x_div_rn_noftz_f32_slowpath)
        /*0020*/ 	.word	0x00000008


	//----- nvinfo : EIATTR_FRAME_SIZE
	.align		4
.L_24:
        /*0024*/ 	.byte	0x04, 0x11
        /*0026*/ 	.short	(.L_26 - .L_25)
	.align		4
.L_25:
        /*0028*/ 	.word	index@(_Z21CalculatePArrayKerneliiiiPfS_S_S_)
        /*002c*/ 	.word	0x00000008


	//----- nvinfo : EIATTR_MIN_STACK_SIZE
	.align		4
.L_26:
        /*0030*/ 	.byte	0x04, 0x12
        /*0032*/ 	.short	(.L_28 - .L_27)
	.align		4
.L_27:
        /*0034*/ 	.word	index@(_Z21CalculatePArrayKerneliiiiPfS_S_S_)
        /*0038*/ 	.word	0x00000008
.L_28:


//--------------------- .nv.compat                --------------------------
	.section	.nv.compat,"",@"SHT_CUDA_COMPAT_INFO"
	.align	4
        /*0000*/ 	.byte	0x02, 0x09, 0x00, 0x00, 0x02, 0x02, 0x01, 0x00, 0x02, 0x05, 0x05, 0x00, 0x03, 0x07, 0x01, 0x01
        /*0010*/ 	.byte	0x02, 0x03, 0x00, 0x00, 0x02, 0x06, 0x01, 0x00, 0x04, 0x0b, 0x08, 0x00, 0x01, 0x00, 0x00, 0x00
        /*0020*/ 	.byte	0x00, 0x00, 0x00, 0x00


//--------------------- .nv.info._Z21CalculatePArrayKerneliiiiPfS_S_S_ --------------------------
	.section	.nv.info._Z21CalculatePArrayKerneliiiiPfS_S_S_,"",@"SHT_CUDA_INFO"
	.sectionflags	@""
	.align	4


	//----- nvinfo : EIATTR_CUDA_API_VERSION
	.align		4
        /*0000*/ 	.byte	0x04, 0x37
        /*0002*/ 	.short	(.L_30 - .L_29)
.L_29:
        /*0004*/ 	.word	0x00000082


	//----- nvinfo : EIATTR_KPARAM_INFO
	.align		4
.L_30:
        /*0008*/ 	.byte	0x04, 0x17
        /*000a*/ 	.short	(.L_32 - .L_31)
.L_31:
        /*000c*/ 	.word	0x00000000
        /*0010*/ 	.short	0x0007
        /*0012*/ 	.short	0x0028
        /*0014*/ 	.byte	0x00, 0xf5, 0x21, 0x00


	//----- nvinfo : EIATTR_KPARAM_INFO
	.align		4
.L_32:
        /*0018*/ 	.byte	0x04, 0x17
        /*001a*/ 	.short	(.L_34 - .L_33)
.L_33:
        /*001c*/ 	.word	0x00000000
        /*0020*/ 	.short	0x0006
        /*0022*/ 	.short	0x0020
        /*0024*/ 	.byte	0x00, 0xf5, 0x21, 0x00


	//----- nvinfo : EIATTR_KPARAM_INFO
	.align		4
.L_34:
        /*0028*/ 	.byte	0x04, 0x17
        /*002a*/ 	.short	(.L_36 - .L_35)
.L_35:
        /*002c*/ 	.word	0x00000000
        /*0030*/ 	.short	0x0005
        /*0032*/ 	.short	0x0018
        /*0034*/ 	.byte	0x00, 0xf5, 0x21, 0x00


	//----- nvinfo : EIATTR_KPARAM_INFO
	.align		4
.L_36:
        /*0038*/ 	.byte	0x04, 0x17
        /*003a*/ 	.short	(.L_38 - .L_37)
.L_37:
        /*003c*/ 	.word	0x00000000
        /*0040*/ 	.short	0x0004
        /*0042*/ 	.short	0x0010
        /*0044*/ 	.byte	0x00, 0xf5, 0x21, 0x00


	//----- nvinfo : EIATTR_KPARAM_INFO
	.align		4
.L_38:
        /*0048*/ 	.byte	0x04, 0x17
        /*004a*/ 	.short	(.L_40 - .L_39)
.L_39:
        /*004c*/ 	.word	0x00000000
        /*0050*/ 	.short	0x0003
        /*0052*/ 	.short	0x000c
        /*0054*/ 	.byte	0x00, 0xf0, 0x11, 0x00


	//----- nvinfo : EIATTR_KPARAM_INFO
	.align		4
.L_40:
        /*0058*/ 	.byte	0x04, 0x17
        /*005a*/ 	.short	(.L_42 - .L_41)
.L_41:
        /*005c*/ 	.word	0x00000000
        /*0060*/ 	.short	0x0002
        /*0062*/ 	.short	0x0008
        /*0064*/ 	.byte	0x00, 0xf0, 0x11, 0x00


	//----- nvinfo : EIATTR_KPARAM_INFO
	.align		4
.L_42:
        /*0068*/ 	.byte	0x04, 0x17
        /*006a*/ 	.short	(.L_44 - .L_43)
.L_43:
        /*006c*/ 	.word	0x00000000
        /*0070*/ 	.short	0x0001
        /*0072*/ 	.short	0x0004
        /*0074*/ 	.byte	0x00, 0xf0, 0x11, 0x00


	//----- nvinfo : EIATTR_KPARAM_INFO
	.align		4
.L_44:
        /*0078*/ 	.byte	0x04, 0x17
        /*007a*/ 	.short	(.L_46 - .L_45)
.L_45:
        /*007c*/ 	.word	0x00000000
        /*0080*/ 	.short	0x0000
        /*0082*/ 	.short	0x0000
        /*0084*/ 	.byte	0x00, 0xf0, 0x11, 0x00


	//----- nvinfo : EIATTR_SPARSE_MMA_MASK
	.align		4
.L_46:
        /*0088*/ 	.byte	0x03, 0x50
        /*008a*/ 	.short	0x0000


	//----- nvinfo : EIATTR_MAXREG_COUNT
	.align		4
        /*008c*/ 	.byte	0x03, 0x1b
        /*008e*/ 	.short	0x00ff


	//----- nvinfo : EIATTR_NUM_BARRIERS
	.align		4
        /*0090*/ 	.byte	0x02, 0x4c
        /*0092*/ 	.byte	0x01
	.zero		1


	//----- nvinfo : EIATTR_EXTERNS
	.align		4
        /*0094*/ 	.byte	0x04, 0x0f
        /*0096*/ 	.short	(.L_48 - .L_47)


	//   ....[0]....
	.align		4
.L_47:
        /*0098*/ 	.word	index@(vprintf)


	//----- nvinfo : EIATTR_MERCURY_ISA_VERSION
	.align		4
.L_48:
        /*009c*/ 	.byte	0x03, 0x5f
        /*009e*/ 	.short	0x0101


	//----- nvinfo : EIATTR_VRC_CTA_INIT_COUNT
	.align		4
        /*00a0*/ 	.byte	0x02, 0x4a
	.zero		1
	.zero		1


	//----- nvinfo : EIATTR_SYSCALL_OFFSETS
	.align		4
        /*00a4*/ 	.byte	0x04, 0x46
        /*00a6*/ 	.short	(.L_50 - .L_49)


	//   ....[0]....
.L_49:
        /*00a8*/ 	.word	0x00000120


	//   ....[1]....
        /*00ac*/ 	.word	0x000006b0


	//   ....[2]....
        /*00b0*/ 	.word	0x00000740


	//   ....[3]....
        /*00b4*/ 	.word	0x000007d0


	//   ....[4]....
        /*00b8*/ 	.word	0x00000860


	//   ....[5]....
        /*00bc*/ 	.word	0x00000900


	//   ....[6]....
        /*00c0*/ 	.word	0x000009a0


	//   ....[7]....
        /*00c4*/ 	.word	0x00000a40


	//   ....[8]....
        /*00c8*/ 	.word	0x00000ae0


	//   ....[9]....
        /*00cc*/ 	.word	0x00000b80


	//   ....[10]....
        /*00d0*/ 	.word	0x00000c20


	//   ....[11]....
        /*00d4*/ 	.word	0x00001540


	//   ....[12]....
        /*00d8*/ 	.word	0x00001620


	//   ....[13]....
        /*00dc*/ 	.word	0x00001700


	//   ....[14]....
        /*00e0*/ 	.word	0x000017e0


	//   ....[15]....
        /*00e4*/ 	.word	0x000018c0


	//   ....[16]....
        /*00e8*/ 	.word	0x000019a0


	//   ....[17]....
        /*00ec*/ 	.word	0x00001a80


	//   ....[18]....
        /*00f0*/ 	.word	0x00001b60


	//   ....[19]....
        /*00f4*/ 	.word	0x00001c40


	//   ....[20]....
        /*00f8*/ 	.word	0x00001d20


	//   ....[21]....
        /*00fc*/ 	.word	0x00001e00


	//   ....[22]....
        /*0100*/ 	.word	0x00001ee0


	//   ....[23]....
        /*0104*/ 	.word	0x00001fc0


	//   ....[24]....
        /*0108*/ 	.word	0x000020a0


	//   ....[25]....
        /*010c*/ 	.word	0x00002180


	//   ....[26]....
        /*0110*/ 	.word	0x00002260


	//   ....[27]....
        /*0114*/ 	.word	0x00002340


	//   ....[28]....
        /*0118*/ 	.word	0x00002420


	//   ....[29]....
        /*011c*/ 	.word	0x00002500


	//   ....[30]....
        /*0120*/ 	.word	0x000025e0


	//   ....[31]....
        /*0124*/ 	.word	0x000026c0


	//   ....[32]....
        /*0128*/ 	.word	0x000027a0


	//   ....[33]....
        /*012c*/ 	.word	0x00002880


	//   ....[34]....
        /*0130*/ 	.word	0x00002960


	//   ....[35]....
        /*0134*/ 	.word	0x00002a40


	//   ....[36]....
        /*0138*/ 	.word	0x00002b20


	//   ....[37]....
        /*013c*/ 	.word	0x00002c00


	//   ....[38]....
        /*0140*/ 	.word	0x00002ce0


	//   ....[39]....
        /*0144*/ 	.word	0x00002e20


	//   ....[40]....
        /*0148*/ 	.word	0x00002f00


	//   ....[41]....
        /*014c*/ 	.word	0x00002fe0


	//   ....[42]....
        /*0150*/ 	.word	0x000030c0


	//   ....[43]....
        /*0154*/ 	.word	0x000031a0


	//   ....[44]....
        /*0158*/ 	.word	0x00003280


	//   ....[45]....
        /*015c*/ 	.word	0x00003360


	//   ....[46]....
        /*0160*/ 	.word	0x00003440


	//   ....[47]....
        /*0164*/ 	.word	0x00003520


	//   ....[48]....
        /*0168*/ 	.word	0x00003600


	//   ....[49]....
        /*016c*/ 	.word	0x000036e0


	//   ....[50]....
        /*0170*/ 	.word	0x000037c0


	//   ....[51]....
        /*0174*/ 	.word	0x000038a0


	//   ....[52]....
        /*0178*/ 	.word	0x00003980


	//   ....[53]....
        /*017c*/ 	.word	0x00003a60


	//   ....[54]....
        /*0180*/ 	.word	0x00003b40


	//   ....[55]....
        /*0184*/ 	.word	0x00003c20


	//   ....[56]....
        /*0188*/ 	.word	0x00003d00


	//   ....[57]....
        /*018c*/ 	.word	0x00003de0


	//   ....[58]....
        /*0190*/ 	.word	0x00003ec0


	//   ....[59]....
        /*0194*/ 	.word	0x00003fa0


	//   ....[60]....
        /*0198*/ 	.word	0x00004080


	//   ....[61]....
        /*019c*/ 	.word	0x00004160


	//   ....[62]....
        /*01a0*/ 	.word	0x00004240


	//   ....[63]....
        /*01a4*/ 	.word	0x00004320


	//   ....[64]....
        /*01a8*/ 	.word	0x00004400


	//   ....[65]....
        /*01ac*/ 	.word	0x000044e0


	//   ....[66]....
        /*01b0*/ 	.word	0x000045c0


	//   ....[67]....
        /*01b4*/ 	.word	0x000046a0


	//   ....[68]....
        /*01b8*/ 	.word	0x00004780


	//   ....[69]....
        /*01bc*/ 	.word	0x00004860


	//   ....[70]....
        /*01c0*/ 	.word	0x00004940


	//   ....[71]....
        /*01c4*/ 	.word	0x00004a20


	//   ....[72]....
        /*01c8*/ 	.word	0x00004b00


	//   ....[73]....
        /*01cc*/ 	.word	0x00004be0


	//   ....[74]....
        /*01d0*/ 	.word	0x00004cc0


	//   ....[75]....
        /*01d4*/ 	.word	0x00004da0


	//   ....[76]....
        /*01d8*/ 	.word	0x00004e80


	//   ....[77]....
        /*01dc*/ 	.word	0x00004f60


	//   ....[78]....
        /*01e0*/ 	.word	0x00005040


	//----- nvinfo : EIATTR_EXIT_INSTR_OFFSETS
	.align		4
.L_50:
        /*01e4*/ 	.byte	0x04, 0x1c
        /*01e6*/ 	.short	(.L_52 - .L_51)


	//   ....[0]....
.L_51:
        /*01e8*/ 	.word	0x00005070


	//----- nvinfo : EIATTR_CRS_STACK_SIZE
	.align		4
.L_52:
        /*01ec*/ 	.byte	0x04, 0x1e
        /*01ee*/ 	.short	(.L_54 - .L_53)
.L_53:
        /*01f0*/ 	.word	0x00000000


	//----- nvinfo : EIATTR_CBANK_PARAM_SIZE
	.align		4
.L_54:
        /*01f4*/ 	.byte	0x03, 0x19
        /*01f6*/ 	.short	0x0030


	//----- nvinfo : EIATTR_PARAM_CBANK
	.align		4
        /*01f8*/ 	.byte	0x04, 0x0a
        /*01fa*/ 	.short	(.L_56 - .L_55)
	.align		4
.L_55:
        /*01fc*/ 	.word	index@(.nv.constant0._Z21CalculatePArrayKerneliiiiPfS_S_S_)
        /*0200*/ 	.short	0x0380
        /*0202*/ 	.short	0x0030


	//----- nvinfo : EIATTR_SW_WAR
	.align		4
.L_56:
        /*0204*/ 	.byte	0x04, 0x36
        /*0206*/ 	.short	(.L_58 - .L_57)
.L_57:
        /*0208*/ 	.word	0x00000008
.L_58:


//--------------------- .nv.callgraph             --------------------------
	.section	.nv.callgraph,"",@"SHT_CUDA_CALLGRAPH"
	.align	4
	.sectionentsize	8
	.align		4
        /*0000*/ 	.word	0x00000000
	.align		4
        /*0004*/ 	.word	0xffffffff
	.align		4
        /*0008*/ 	.word	index@(_Z21CalculatePArrayKerneliiiiPfS_S_S_)
	.align		4
        /*000c*/ 	.word	index@(vprintf)
	.align		4
        /*0010*/ 	.word	0x00000000
	.align		4
        /*0014*/ 	.word	0xfffffffe
	.align		4
        /*0018*/ 	.word	0x00000000
	.align		4
        /*001c*/ 	.word	0xfffffffd
	.align		4
        /*0020*/ 	.word	0x00000000
	.align		4
        /*0024*/ 	.word	0xfffffffc


//--------------------- .nv.constant4             --------------------------
	.section	.nv.constant4,"a",@progbits
	.align	8
	.align		8
.nv.constant4:
        /*0000*/ 	.dword	vprintf
	.align		8
        /*0008*/ 	.dword	$str
	.align		8
        /*0010*/ 	.dword	$str$1
	.align		8
        /*0018*/ 	.dword	$str$2
	.align		8
        /*0020*/ 	.dword	$str$3
	.align		8
        /*0028*/ 	.dword	$str$4
	.align		8
        /*0030*/ 	.dword	$str$5
	.align		8
        /*0038*/ 	.dword	$str$6
	.align		8
        /*0040*/ 	.dword	$str$7
	.align		8
        /*0048*/ 	.dword	$str$8
	.align		8
        /*0050*/ 	.dword	$str$9
	.align		8
        /*0058*/ 	.dword	$str$10
	.align		8
        /*0060*/ 	.dword	$str$11
	.align		8
        /*0068*/ 	.dword	$str$12
	.align		8
        /*0070*/ 	.dword	$str$13
	.align		8
        /*0078*/ 	.dword	$str$14
	.align		8
        /*0080*/ 	.dword	$str$15
	.align		8
        /*0088*/ 	.dword	$str$16
	.align		8
        /*0090*/ 	.dword	$str$17
	.align		8
        /*0098*/ 	.dword	$str$18


//--------------------- .text._Z21CalculatePArrayKerneliiiiPfS_S_S_ --------------------------
	.section	.text._Z21CalculatePArrayKerneliiiiPfS_S_S_,"ax",@progbits
	.align	128
        .global         _Z21CalculatePArrayKerneliiiiPfS_S_S_
        .type           _Z21CalculatePArrayKerneliiiiPfS_S_S_,@function
        .size           _Z21CalculatePArrayKerneliiiiPfS_S_S_,(.L_x_107 - _Z21CalculatePArrayKerneliiiiPfS_S_S_)
        .other          _Z21CalculatePArrayKerneliiiiPfS_S_S_,@"STO_CUDA_ENTRY STV_DEFAULT"
_Z21CalculatePArrayKerneliiiiPfS_S_S_:
.text._Z21CalculatePArrayKerneliiiiPfS_S_S_:
[----:B------:R-:W0:Y:S08]  /*0000*/  LDC R1, c[0x0][0x37c] ;  /* 0x0000df00ff017b82 */ /* 0x000e300000000800 */
[----:B------:R-:W1:Y:S01]  /*0010*/  LDC R10, c[0x0][0x384] ;  /* 0x0000e100ff0a7b82 */ /* 0x000e620000000800 */
[----:B------:R-:W2:Y:S01]  /*0020*/  LDCU UR4, c[0x0][0x2f8] ;  /* 0x00005f00ff0477ac */ /* 0x000ea20008000800 */
[----:B0-----:R-:W-:Y:S01]  /*0030*/  VIADD R1, R1, 0xfffffff8 ;  /* 0xfffffff801017836 */ /* 0x001fe20000000000 */
[----:B------:R-:W-:Y:S01]  /*0040*/  MOV R0, 0x0 ;  /* 0x0000000000007802 */ /* 0x000fe20000000f00 */
[----:B------:R-:W0:Y:S01]  /*0050*/  S2R R30, SR_TID.X ;  /* 0x00000000001e7919 */ /* 0x000e220000002100 */
[----:B------:R-:W3:Y:S01]  /*0060*/  LDCU UR5, c[0x0][0x2fc] ;  /* 0x00005f80ff0577ac */ /* 0x000ee20008000800 */
[----:B------:R-:W4:Y:S02]  /*0070*/  S2R R29, SR_TID.Y ;  /* 0x00000000001d7919 */ /* 0x000f240000002200 */
[----:B------:R0:W0:Y:S01]  /*0080*/  LDC.64 R8, c[0x4][R0] ;  /* 0x0100000000087b82 */ /* 0x0000220000000a00 */
[----:B------:R-:W5:Y:S01]  /*0090*/  LDCU.64 UR6, c[0x4][0x8] ;  /* 0x01000100ff0677ac */ /* 0x000f620008000a00 */
[----:B--2---:R-:W-:Y:S01]  /*00a0*/  IADD3 R24, P0, PT, R1, UR4, RZ ;  /* 0x0000000401187c10 */ /* 0x004fe2000ff1e0ff */
[----:B-1----:R1:W-:Y:S04]  /*00b0*/  STL [R1], R10 ;  /* 0x0000000a01007387 */ /* 0x0023e80000100800 */
[----:B---3--:R-:W-:-:S02]  /*00c0*/  IMAD.X R2, RZ, RZ, UR5, P0 ;  /* 0x00000005ff027e24 */ /* 0x008fc400080e06ff */
[----:B------:R-:W-:Y:S02]  /*00d0*/  IMAD.MOV.U32 R6, RZ, RZ, R24 ;  /* 0x000000ffff067224 */ /* 0x000fe400078e0018 */
[----:B-----5:R-:W-:Y:S02]  /*00e0*/  IMAD.U32 R4, RZ, RZ, UR6 ;  /* 0x00000006ff047e24 */ /* 0x020fe4000f8e00ff */
[----:B------:R-:W-:Y:S02]  /*00f0*/  IMAD.U32 R5, RZ, RZ, UR7 ;  /* 0x00000007ff057e24 */ /* 0x000fe4000f8e00ff */
[----:B-1----:R-:W-:-:S07]  /*0100*/  IMAD.MOV.U32 R7, RZ, RZ, R2 ;  /* 0x000000ffff077224 */ /* 0x002fce00078e0002 */
[----:B------:R-:W-:-:S07]  /*0110*/  LEPC R20, `(.L_x_0) ;  /* 0x000000001014794e */ /* 0x000fce0000000000 */
[----:B0---4-:R-:W-:Y:S05]  /*0120*/  CALL.ABS.NOINC R8 ;  /* 0x0000000008007343 */ /* 0x011fea0003c00000 */
.L_x_0:
[----:B------:R-:W0:Y:S02]  /*0130*/  LDCU.64 UR6, c[0x0][0x388] ;  /* 0x00007100ff0677ac */ /* 0x000e240008000a00 */
[----:B0-----:R-:W-:Y:S02]  /*0140*/  UIADD3 UR5, UPT, UPT, UR6, -0x1, URZ ;  /* 0xffffffff06057890 */ /* 0x001fe4000fffe0ff */
[----:B------:R-:W-:-:S04]  /*0150*/  UIADD3 UR4, UPT, UPT, UR7, -0x1, URZ ;  /* 0xffffffff07047890 */ /* 0x000fc8000fffe0ff */
[----:B------:R-:W-:-:S04]  /*0160*/  ISETP.NE.AND P0, PT, R30, UR5, PT ;  /* 0x000000051e007c0c */ /* 0x000fc8000bf05270 */
[----:B------:R-:W-:-:S13]  /*0170*/  ISETP.EQ.OR P0, PT, R29, UR4, !P0 ;  /* 0x000000041d007c0c */ /* 0x000fda000c702670 */
[----:B------:R-:W-:Y:S05]  /*0180*/  @P0 BRA `(.L_x_1) ;  /* 0x0000004c00b00947 */ /* 0x000fea0003800000 */
[----:B------:R-:W-:Y:S02]  /*0190*/  HFMA2 R3, -RZ, RZ, 2.015625, 0 ;  /* 0x40080000ff037431 */ /* 0x000fe400000001ff */
[----:B------:R-:W-:Y:S01]  /*01a0*/  IMAD.MOV.U32 R18, RZ, RZ, RZ ;  /* 0x000000ffff127224 */ /* 0x000fe200078e00ff */
[----:B------:R-:W-:-:S07]  /*01b0*/  MOV R16, 0x1d0 ;  /* 0x000001d000107802 */ /* 0x000fce0000000f00 */
[----:B------:R-:W-:Y:S05]  /*01c0*/  CALL.REL.NOINC `($_Z21CalculatePArrayKerneliiiiPfS_S_S_$__internal_accurate_pow) ;  /* 0x00000054004c7944 */ /* 0x000fea0003c00000 */
[----:B------:R-:W0:Y:S01]  /*01d0*/  LDCU UR4, c[0x0][0x384] ;  /* 0x00007080ff0477ac */ /* 0x000e220008000800 */
[----:B------:R-:W-:Y:S01]  /*01e0*/  DADD R4, R4, -1 ;  /* 0xbff0000004047429 */ /* 0x000fe20000000000 */
[----:B------:R-:W-:-:S05]  /*01f0*/  MOV R16, 0x250 ;  /* 0x0000025000107802 */ /* 0x000fca0000000f00 */
[----:B------:R-:W-:Y:S01]  /*0200*/  F2I.F64.TRUNC R33, R4 ;  /* 0x0000000400217311 */ /* 0x000fe2000030d100 */
[----:B0-----:R-:W-:-:S09]  /*0210*/  UIADD3 UR4, UPT, UPT, -UR4, 0x4, URZ ;  /* 0x0000000404047890 */ /* 0x001fd2000fffe1ff */
[----:B------:R-:W0:Y:S02]  /*0220*/  I2F.F64 R18, UR4 ;  /* 0x0000000400127d12 */ /* 0x000e240008201c00 */
[----:B0-----:R-:W-:-:S07]  /*0230*/  IMAD.MOV.U32 R3, RZ, RZ, R19 ;  /* 0x000000ffff037224 */ /* 0x001fce00078e0013 */
[----:B------:R-:W-:Y:S05]  /*0240*/  CALL.REL.NOINC `($_Z21CalculatePArrayKerneliiiiPfS_S_S_$__internal_accurate_pow) ;  /* 0x00000054002c7944 */ /* 0x000fea0003c00000 */
[----:B------:R-:W0:Y:S01]  /*0250*/  LDC R0, c[0x0][0x384] ;  /* 0x0000e100ff007b82 */ /* 0x000e220000000800 */
[----:B------:R-:W-:Y:S01]  /*0260*/  IMAD.MOV.U32 R18, RZ, RZ, RZ ;  /* 0x000000ffff127224 */ /* 0x000fe200078e00ff */
[----:B------:R-:W-:Y:S01]  /*0270*/  MOV R16, 0x2f0 ;  /* 0x000002f000107802 */ /* 0x000fe20000000f00 */
[----:B------:R-:W-:-:S05]  /*0280*/  IMAD.MOV.U32 R3, RZ, RZ, 0x40100000 ;  /* 0x40100000ff037424 */ /* 0x000fca00078e00ff */
[----:B------:R-:W1:Y:S01]  /*0290*/  LDC.64 R22, c[0x0][0x358] ;  /* 0x0000d600ff167b82 */ /* 0x000e620000000a00 */
[----:B0-----:R-:W-:-:S04]  /*02a0*/  ISETP.NE.AND P0, PT, R0, 0x4, PT ;  /* 0x000000040000780c */ /* 0x001fc80003f05270 */
[----:B------:R-:W-:Y:S02]  /*02b0*/  FSEL R4, R4, RZ, P0 ;  /* 0x000000ff04047208 */ /* 0x000fe40000000000 */
[----:B------:R-:W-:-:S04]  /*02c0*/  FSEL R5, R5, 1.875, P0 ;  /* 0x3ff0000005057808 */ /* 0x000fc80000000000 */
[----:B-1----:R0:W2:Y:S03]  /*02d0*/  F2I.F64.TRUNC R0, R4 ;  /* 0x0000000400007311 */ /* 0x0020a6000030d100 */
[----:B0-2---:R-:W-:Y:S05]  /*02e0*/  CALL.REL.NOINC `($_Z21CalculatePArrayKerneliiiiPfS_S_S_$__internal_accurate_pow) ;  /* 0x0000005400047944 */ /* 0x005fea0003c00000 */
[----:B------:R-:W0:Y:S01]  /*02f0*/  LDC R3, c[0x0][0x384] ;  /* 0x0000e100ff037b82 */ /* 0x000e220000000800 */
[----:B------:R-:W1:Y:S01]  /*0300*/  LDCU UR4, c[0x0][0x38c] ;  /* 0x00007180ff0477ac */ /* 0x000e620008000800 */
[----:B------:R-:W2:Y:S01]  /*0310*/  F2I.F64.TRUNC R4, R4 ;  /* 0x0000000400047311 */ /* 0x000ea2000030d100 */
[----:B------:R-:W-:-:S05]  /*0320*/  R2UR UR5, R23 ;  /* 0x00000000170572ca */ /* 0x000fca00000e0000 */
[----:B------:R-:W3:Y:S08]  /*0330*/  LDC.64 R16, c[0x0][0x398] ;  /* 0x0000e600ff107b82 */ /* 0x000ef00000000a00 */
[----:B------:R-:W4:Y:S01]  /*0340*/  LDC.64 R18, c[0x0][0x390] ;  /* 0x0000e400ff127b82 */ /* 0x000f220000000a00 */
[----:B-1----:R-:W-:Y:S01]  /*0350*/  IMAD R34, R29, UR4, R30 ;  /* 0x000000041d227c24 */ /* 0x002fe2000f8e021e */
[----:B------:R-:W-:-:S03]  /*0360*/  R2UR UR4, R22 ;  /* 0x00000000160472ca */ /* 0x000fc600000e0000 */
[----:B------:R-:W-:Y:S01]  /*0370*/  VIADD R26, R34, 0x1 ;  /* 0x00000001221a7836 */ /* 0x000fe20000000000 */
[----:B0-----:R-:W-:-:S04]  /*0380*/  ISETP.NE.AND P2, PT, R3, 0x1, PT ;  /* 0x000000010300780c */ /* 0x001fc80003f45270 */
[----:B------:R-:W-:Y:S02]  /*0390*/  SEL R0, R0, RZ, P2 ;  /* 0x000000ff00007207 */ /* 0x000fe40001000000 */
[----:B--2---:R-:W-:-:S03]  /*03a0*/  SEL R8, R4, RZ, P2 ;  /* 0x000000ff04087207 */ /* 0x004fc60001000000 */
[----:B------:R-:W-:-:S04]  /*03b0*/  IMAD.IADD R3, R0, 0x1, R3 ;  /* 0x0000000100037824 */ /* 0x000fc800078e0203 */
[----:B------:R-:W-:-:S04]  /*03c0*/  IMAD R31, R26, 0x2, -R3 ;  /* 0x000000021a1f7824 */ /* 0x000fc800078e0a03 */
[----:B------:R-:W-:-:S04]  /*03d0*/  IMAD.IADD R31, R8, 0x1, R31 ;  /* 0x00000001081f7824 */ /* 0x000fc800078e021f */
[----:B---3--:R-:W-:Y:S01]  /*03e0*/  IMAD.WIDE R16, R31, 0x4, R16 ;  /* 0x000000041f107825 */ /* 0x008fe200078e0210 */
[----:B------:R-:W-:Y:S02]  /*03f0*/  R2UR UR6, R22 ;  /* 0x00000000160672ca */ /* 0x000fe400000e0000 */
[----:B------:R-:W-:Y:S02]  /*0400*/  R2UR UR7, R23 ;  /* 0x00000000170772ca */ /* 0x000fe400000e0000 */
[----:B------:R-:W2:Y:S01]  /*0410*/  LDG.E R25, desc[UR4][R16.64+-0x4] ;  /* 0xfffffc0410197981 */ /* 0x000ea2000c1e1900 */
[----:B----4-:R-:W-:-:S05]  /*0420*/  IMAD.WIDE R18, R31, 0x4, R18 ;  /* 0x000000041f127825 */ /* 0x010fca00078e0212 */
[----:B------:R-:W3:Y:S05]  /*0430*/  LDG.E R27, desc[UR4][R18.64] ;  /* 0x00000004121b7981 */ /* 0x000eea000c1e1900 */
[----:B------:R-:W3:Y:S01]  /*0440*/  LDG.E R28, desc[UR6][R18.64+-0x4] ;  /* 0xfffffc06121c7981 */ /* 0x000ee2000c1e1900 */
[----:B------:R-:W-:Y:S01]  /*0450*/  BSSY.RECONVERGENT B0, `(.L_x_2) ;  /* 0x000000c000007945 */ /* 0x000fe20003800200 */
[----:B--2---:R-:W0:Y:S01]  /*0460*/  MUFU.RCP R4, R25 ;  /* 0x0000001900047308 */ /* 0x004e220000001000 */
[----:B---3--:R-:W-:-:S07]  /*0470*/  FMUL R0, R27, -R28 ;  /* 0x8000001c1b007220 */ /* 0x008fce0000400000 */
[----:B------:R-:W1:Y:S01]  /*0480*/  FCHK P0, R0, R25 ;  /* 0x0000001900007302 */ /* 0x000e620000000000 */
[----:B0-----:R-:W-:-:S04]  /*0490*/  FFMA R5, -R25, R4, 1 ;  /* 0x3f80000019057423 */ /* 0x001fc80000000104 */
[----:B------:R-:W-:-:S04]  /*04a0*/  FFMA R5, R4, R5, R4 ;  /* 0x0000000504057223 */ /* 0x000fc80000000004 */
[----:B------:R-:W-:-:S04]  /*04b0*/  FFMA R4, R0, R5, RZ ;  /* 0x0000000500047223 */ /* 0x000fc800000000ff */
[----:B------:R-:W-:-:S04]  /*04c0*/  FFMA R35, -R25, R4, R0 ;  /* 0x0000000419237223 */ /* 0x000fc80000000100 */
[----:B------:R-:W-:Y:S01]  /*04d0*/  FFMA R35, R5, R35, R4 ;  /* 0x0000002305237223 */ /* 0x000fe20000000004 */
[----:B-1----:R-:W-:Y:S06]  /*04e0*/  @!P0 BRA `(.L_x_3) ;  /* 0x0000000000088947 */ /* 0x002fec0003800000 */
[----:B------:R-:W-:-:S07]  /*04f0*/  MOV R4, 0x510 ;  /* 0x0000051000047802 */ /* 0x000fce0000000f00 */
[----:B------:R-:W-:Y:S05]  /*0500*/  CALL.REL.NOINC `($__internal_0_$__cuda_sm3x_div_rn_noftz_f32_slowpath) ;  /* 0x0000004800dc7944 */ /* 0x000fea0003c00000 */
.L_x_3:
[----:B------:R-:W-:Y:S05]  /*0510*/  BSYNC.RECONVERGENT B0 ;  /* 0x0000000000007941 */ /* 0x000fea0003800200 */
.L_x_2:
[----:B------:R-:W0:Y:S01]  /*0520*/  LDC R6, c[0x0][0x384] ;  /* 0x0000e100ff067b82 */ /* 0x000e220000000800 */
[----:B------:R-:W-:Y:S01]  /*0530*/  ISETP.NE.AND P0, PT, R29, RZ, PT ;  /* 0x000000ff1d00720c */ /* 0x000fe20003f05270 */
[----:B------:R-:W-:Y:S01]  /*0540*/  BSSY.RECONVERGENT B6, `(.L_x_4) ;  /* 0x000006f000067945 */ /* 0x000fe20003800200 */
[----:B------:R-:W-:Y:S02]  /*0550*/  IADD3 R0, PT, PT, R33, 0x1, RZ ;  /* 0x0000000121007810 */ /* 0x000fe40007ffe0ff */
[----:B------:R-:W-:Y:S02]  /*0560*/  ISETP.EQ.AND P0, PT, R30, 0x1, !P0 ;  /* 0x000000011e00780c */ /* 0x000fe40004702270 */
[----:B------:R-:W-:Y:S01]  /*0570*/  IADD3 R3, PT, PT, -R3, R34, R8 ;  /* 0x0000002203037210 */ /* 0x000fe20007ffe108 */
[----:B------:R-:W1:Y:S01]  /*0580*/  LDC.64 R4, c[0x0][0x390] ;  /* 0x0000e400ff047b82 */ /* 0x000e620000000a00 */
[----:B------:R-:W-:Y:S02]  /*0590*/  SEL R0, R0, RZ, !P2 ;  /* 0x000000ff00007207 */ /* 0x000fe40005000000 */
[----:B------:R-:W-:-:S02]  /*05a0*/  R2UR UR4, R22 ;  /* 0x00000000160472ca */ /* 0x000fc400000e0000 */
[----:B------:R-:W-:Y:S01]  /*05b0*/  R2UR UR5, R23 ;  /* 0x00000000170572ca */ /* 0x000fe200000e0000 */
[----:B------:R-:W-:Y:S01]  /*05c0*/  IMAD.IADD R32, R0, 0x1, R3 ;  /* 0x0000000100207824 */ /* 0x000fe200078e0203 */
[----:B0-----:R-:W-:-:S03]  /*05d0*/  ISETP.EQ.AND P0, PT, R6, 0x1, P0 ;  /* 0x000000010600780c */ /* 0x001fc60000702270 */
[----:B-1----:R-:W-:-:S08]  /*05e0*/  IMAD.WIDE R4, R32, 0x4, R4 ;  /* 0x0000000420047825 */ /* 0x002fd000078e0204 */
[----:B------:R0:W-:Y:S02]  /*05f0*/  STG.E desc[UR4][R4.64], R35 ;  /* 0x0000002304007986 */ /* 0x0001e4000c101904 */
[----:B------:R-:W-:Y:S05]  /*0600*/  @!P0 BRA `(.L_x_5) ;  /* 0x0000000400888947 */ /* 0x000fea0003800000 */
[----:B------:R-:W-:Y:S01]  /*0610*/  IMAD.MOV.U32 R0, RZ, RZ, 0x1 ;  /* 0x00000001ff007424 */ /* 0x000fe200078e00ff */
[----:B------:R-:W-:Y:S01]  /*0620*/  MOV R36, 0x0 ;  /* 0x0000000000247802 */ /* 0x000fe20000000f00 */
[----:B------:R-:W0:Y:S01]  /*0630*/  LDCU.64 UR4, c[0x4][0x10] ;  /* 0x01000200ff0477ac */ /* 0x000e220008000a00 */
[----:B------:R-:W-:Y:S02]  /*0640*/  IMAD.MOV.U32 R6, RZ, RZ, R24 ;  /* 0x000000ffff067224 */ /* 0x000fe400078e0018 */
[----:B------:R1:W-:Y:S01]  /*0650*/  STL [R1], R0 ;  /* 0x0000000001007387 */ /* 0x0003e20000100800 */
[----:B------:R1:W2:Y:S01]  /*0660*/  LDC.64 R8, c[0x4][R36] ;  /* 0x0100000024087b82 */ /* 0x0002a20000000a00 */
[----:B------:R-:W-:Y:S02]  /*0670*/  IMAD.MOV.U32 R7, RZ, RZ, R2 ;  /* 0x000000ffff077224 */ /* 0x000fe400078e0002 */
[----:B0-----:R-:W-:Y:S02]  /*0680*/  IMAD.U32 R4, RZ, RZ, UR4 ;  /* 0x00000004ff047e24 */ /* 0x001fe4000f8e00ff */
[----:B-1----:R-:W-:-:S07]  /*0690*/  IMAD.U32 R5, RZ, RZ, UR5 ;  /* 0x00000005ff057e24 */ /* 0x002fce000f8e00ff */
[----:B------:R-:W-:-:S07]  /*06a0*/  LEPC R20, `(.L_x_6) ;  /* 0x000000001014794e */ /* 0x000fce0000000000 */
[----:B--2---:R-:W-:Y:S05]  /*06b0*/  CALL.ABS.NOINC R8 ;  /* 0x0000000008007343 */ /* 0x004fea0003c00000 */
.L_x_6:
[----:B------:R0:W-:Y:S01]  /*06c0*/  STL [R1], RZ ;  /* 0x000000ff01007387 */ /* 0x0001e20000100800 */
[----:B------:R0:W1:Y:S01]  /*06d0*/  LDC.64 R8, c[0x4][R36] ;  /* 0x0100000024087b82 */ /* 0x0000620000000a00 */
[----:B------:R-:W2:Y:S01]  /*06e0*/  LDCU.64 UR4, c[0x4][0x18] ;  /* 0x01000300ff0477ac */ /* 0x000ea20008000a00 */
[----:B------:R-:W-:Y:S02]  /*06f0*/  IMAD.MOV.U32 R6, RZ, RZ, R24 ;  /* 0x000000ffff067224 */ /* 0x000fe400078e0018 */
[----:B------:R-:W-:Y:S02]  /*0700*/  IMAD.MOV.U32 R7, RZ, RZ, R2 ;  /* 0x000000ffff077224 */ /* 0x000fe400078e0002 */
[----:B--2---:R-:W-:Y:S01]  /*0710*/  IMAD.U32 R4, RZ, RZ, UR4 ;  /* 0x00000004ff047e24 */ /* 0x004fe2000f8e00ff */
[----:B0-----:R-:W-:-:S07]  /*0720*/  MOV R5, UR5 ;  /* 0x0000000500057c02 */ /* 0x001fce0008000f00 */
[----:B------:R-:W-:-:S07]  /*0730*/  LEPC R20, `(.L_x_7) ;  /* 0x000000001014794e */ /* 0x000fce0000000000 */
[----:B-1----:R-:W-:Y:S05]  /*0740*/  CALL.ABS.NOINC R8 ;  /* 0x0000000008007343 */ /* 0x002fea0003c00000 */
.L_x_7:
[----:B------:R0:W-:Y:S01]  /*0750*/  STL [R1], RZ ;  /* 0x000000ff01007387 */ /* 0x0001e20000100800 */
[----:B------:R0:W1:Y:S01]  /*0760*/  LDC.64 R8, c[0x4][R36] ;  /* 0x0100000024087b82 */ /* 0x0000620000000a00 */
[----:B------:R-:W2:Y:S01]  /*0770*/  LDCU.64 UR4, c[0x4][0x20] ;  /* 0x01000400ff0477ac */ /* 0x000ea20008000a00 */
[----:B------:R-:W-:Y:S02]  /*0780*/  IMAD.MOV.U32 R6, RZ, RZ, R24 ;  /* 0x000000ffff067224 */ /* 0x000fe400078e0018 */
[----:B------:R-:W-:Y:S02]  /*0790*/  IMAD.MOV.U32 R7, RZ, RZ, R2 ;  /* 0x000000ffff077224 */ /* 0x000fe400078e0002 */
[----:B--2---:R-:W-:Y:S02]  /*07a0*/  IMAD.U32 R4, RZ, RZ, UR4 ;  /* 0x00000004ff047e24 */ /* 0x004fe4000f8e00ff */
[----:B0-----:R-:W-:-:S07]  /*07b0*/  IMAD.U32 R5, RZ, RZ, UR5 ;  /* 0x00000005ff057e24 */ /* 0x001fce000f8e00ff */
[----:B------:R-:W-:-:S07]  /*07c0*/  LEPC R20, `(.L_x_8) ;  /* 0x000000001014794e */ /* 0x000fce0000000000 */
[----:B-1----:R-:W-:Y:S05]  /*07d0*/  CALL.ABS.NOINC R8 ;  /* 0x0000000008007343 */ /* 0x002fea0003c00000 */
.L_x_8:
[----:B------:R0:W-:Y:S01]  /*07e0*/  STL [R1], R26 ;  /* 0x0000001a01007387 */ /* 0x0001e20000100800 */
        /* <DEDUP_REMOVED lines=8> */
.L_x_9:
[----:B------:R-:W-:Y:S01]  /*0870*/  IMAD.MOV.U32 R0, RZ, RZ, 0x3 ;  /* 0x00000003ff007424 */ /* 0x000fe200078e00ff */
[----:B------:R0:W1:Y:S01]  /*0880*/  LDC.64 R8, c[0x4][R36] ;  /* 0x0100000024087b82 */ /* 0x0000620000000a00 */
[----:B------:R-:W2:Y:S01]  /*0890*/  LDCU.64 UR4, c[0x4][0x30] ;  /* 0x01000600ff0477ac */ /* 0x000ea20008000a00 */
[----:B------:R-:W-:Y:S02]  /*08a0*/  IMAD.MOV.U32 R6, RZ, RZ, R24 ;  /* 0x000000ffff067224 */ /* 0x000fe400078e0018 */
[----:B------:R0:W-:Y:S01]  /*08b0*/  STL [R1], R0 ;  /* 0x0000000001007387 */ /* 0x0001e20000100800 */
[----:B------:R-:W-:Y:S02]  /*08c0*/  IMAD.MOV.U32 R7, RZ, RZ, R2 ;  /* 0x000000ffff077224 */ /* 0x000fe400078e0002 */
[----:B--2---:R-:W-:Y:S02]  /*08d0*/  IMAD.U32 R4, RZ, RZ, UR4 ;  /* 0x00000004ff047e24 */ /* 0x004fe4000f8e00ff */
[----:B0-----:R-:W-:-:S07]  /*08e0*/  IMAD.U32 R5, RZ, RZ, UR5 ;  /* 0x00000005ff057e24 */ /* 0x001fce000f8e00ff */
[----:B------:R-:W-:-:S07]  /*08f0*/  LEPC R20, `(.L_x_10) ;  /* 0x000000001014794e */ /* 0x000fce0000000000 */
[----:B-1----:R-:W-:Y:S05]  /*0900*/  CALL.ABS.NOINC R8 ;  /* 0x0000000008007343 */ /* 0x002fea0003c00000 */
.L_x_10:
[----:B------:R-:W0:Y:S01]  /*0910*/  F2F.F64.F32 R10, R27 ;  /* 0x0000001b000a7310 */ /* 0x000e220000201800 */
[----:B------:R1:W2:Y:S01]  /*0920*/  LDC.64 R8, c[0x4][R36] ;  /* 0x0100000024087b82 */ /* 0x0002a20000000a00 */
[----:B------:R-:W3:Y:S01]  /*0930*/  LDCU.64 UR4, c[0x4][0x38] ;  /* 0x01000700ff0477ac */ /* 0x000ee20008000a00 */
[----:B------:R-:W-:Y:S02]  /*0940*/  IMAD.MOV.U32 R6, RZ, RZ, R24 ;  /* 0x000000ffff067224 */ /* 0x000fe400078e0018 */
[----:B------:R-:W-:Y:S01]  /*0950*/  IMAD.MOV.U32 R7, RZ, RZ, R2 ;  /* 0x000000ffff077224 */ /* 0x000fe200078e0002 */
[----:B0-----:R1:W-:Y:S01]  /*0960*/  STL.64 [R1], R10 ;  /* 0x0000000a01007387 */ /* 0x0013e20000100a00 */
[----:B---3--:R-:W-:Y:S01]  /*0970*/  MOV R4, UR4 ;  /* 0x0000000400047c02 */ /* 0x008fe20008000f00 */
[----:B------:R-:W-:-:S07]  /*0980*/  IMAD.U32 R5, RZ, RZ, UR5 ;  /* 0x00000005ff057e24 */ /* 0x000fce000f8e00ff */
[----:B------:R-:W-:-:S07]  /*0990*/  LEPC R20, `(.L_x_11) ;  /* 0x000000001014794e */ /* 0x000fce0000000000 */
[----:B-12---:R-:W-:Y:S05]  /*09a0*/  CALL.ABS.NOINC R8 ;  /* 0x0000000008007343 */ /* 0x006fea0003c00000 */
.L_x_11:
[----:B------:R-:W0:Y:S01]  /*09b0*/  F2F.F64.F32 R10, R28 ;  /* 0x0000001c000a7310 */ /* 0x000e220000201800 */
[----:B------:R1:W2:Y:S01]  /*09c0*/  LDC.64 R8, c[0x4][R36] ;  /* 0x0100000024087b82 */ /* 0x0002a20000000a00 */
[----:B------:R-:W3:Y:S01]  /*09d0*/  LDCU.64 UR4, c[0x4][0x40] ;  /* 0x01000800ff0477ac */ /* 0x000ee20008000a00 */
[----:B------:R-:W-:Y:S02]  /*09e0*/  IMAD.MOV.U32 R6, RZ, RZ, R24 ;  /* 0x000000ffff067224 */ /* 0x000fe400078e0018 */
[----:B------:R-:W-:Y:S01]  /*09f0*/  IMAD.MOV.U32 R7, RZ, RZ, R2 ;  /* 0x000000ffff077224 */ /* 0x000fe200078e0002 */
[----:B0-----:R1:W-:Y:S01]  /*0a00*/  STL.64 [R1], R10 ;  /* 0x0000000a01007387 */ /* 0x0013e20000100a00 */
[----:B---3--:R-:W-:Y:S02]  /*0a10*/  IMAD.U32 R4, RZ, RZ, UR4 ;  /* 0x00000004ff047e24 */ /* 0x008fe4000f8e00ff */
[----:B------:R-:W-:-:S07]  /*0a20*/  IMAD.U32 R5, RZ, RZ, UR5 ;  /* 0x00000005ff057e24 */ /* 0x000fce000f8e00ff */
[----:B------:R-:W-:-:S07]  /*0a30*/  LEPC R20, `(.L_x_12) ;  /* 0x000000001014794e */ /* 0x000fce0000000000 */
[----:B-12---:R-:W-:Y:S05]  /*0a40*/  CALL.ABS.NOINC R8 ;  /* 0x0000000008007343 */ /* 0x006fea0003c00000 */
.L_x_12:
        /* <DEDUP_REMOVED lines=10> */
.L_x_13:
        /* <DEDUP_REMOVED lines=10> */
.L_x_14:
[----:B------:R-:W-:Y:S01]  /*0b90*/  IADD3 R34, PT, PT, R33, R34, RZ ;  /* 0x0000002221227210 */ /* 0x000fe20007ffe0ff */
[----:B------:R-:W0:Y:S01]  /*0ba0*/  LDC.64 R36, c[0x4][R36] ;  /* 0x0100000024247b82 */ /* 0x000e220000000a00 */
[----:B------:R-:W1:Y:S01]  /*0bb0*/  LDCU.64 UR4, c[0x4][0x58] ;  /* 0x01000b00ff0477ac */ /* 0x000e620008000a00 */
[----:B------:R-:W-:Y:S02]  /*0bc0*/  IMAD.MOV.U32 R6, RZ, RZ, R24 ;  /* 0x000000ffff067224 */ /* 0x000fe400078e0018 */
[----:B------:R2:W-:Y:S01]  /*0bd0*/  STL [R1], R34 ;  /* 0x0000002201007387 */ /* 0x0005e20000100800 */
[----:B------:R-:W-:Y:S02]  /*0be0*/  IMAD.MOV.U32 R7, RZ, RZ, R2 ;  /* 0x000000ffff077224 */ /* 0x000fe400078e0002 */
[----:B-1----:R-:W-:Y:S02]  /*0bf0*/  IMAD.U32 R4, RZ, RZ, UR4 ;  /* 0x00000004ff047e24 */ /* 0x002fe4000f8e00ff */
[----:B--2---:R-:W-:-:S07]  /*0c00*/  IMAD.U32 R5, RZ, RZ, UR5 ;  /* 0x00000005ff057e24 */ /* 0x004fce000f8e00ff */
[----:B------:R-:W-:-:S07]  /*0c10*/  LEPC R20, `(.L_x_5) ;  /* 0x000000001014794e */ /* 0x000fce0000000000 */
[----:B0-----:R-:W-:Y:S05]  /*0c20*/  CALL.ABS.NOINC R36 ;  /* 0x0000000024007343 */ /* 0x001fea0003c00000 */
.L_x_5:
[----:B------:R-:W-:Y:S05]  /*0c30*/  BSYNC.RECONVERGENT B6 ;  /* 0x0000000000067941 */ /* 0x000fea0003800200 */
.L_x_4:
[----:B------:R-:W1:Y:S01]  /*0c40*/  LDC.64 R8, c[0x0][0x3a0] ;  /* 0x0000e800ff087b82 */ /* 0x000e620000000a00 */
[C---:B------:R-:W-:Y:S02]  /*0c50*/  R2UR UR4, R22.reuse ;  /* 0x00000000160472ca */ /* 0x040fe400000e0000 */
[C---:B------:R-:W-:Y:S02]  /*0c60*/  R2UR UR5, R23.reuse ;  /* 0x00000000170572ca */ /* 0x040fe400000e0000 */
[----:B------:R-:W-:Y:S02]  /*0c70*/  R2UR UR6, R22 ;  /* 0x00000000160672ca */ /* 0x000fe400000e0000 */
[----:B------:R-:W-:-:S09]  /*0c80*/  R2UR UR7, R23 ;  /* 0x00000000170772ca */ /* 0x000fd200000e0000 */
[----:B------:R-:W0:Y:S01]  /*0c90*/  LDG.E R25, desc[UR4][R16.64+0x4] ;  /* 0x0000040410197981 */ /* 0x000e22000c1e1900 */
[----:B-1----:R-:W-:-:S05]  /*0ca0*/  IMAD.WIDE R8, R31, 0x4, R8 ;  /* 0x000000041f087825 */ /* 0x002fca00078e0208 */
[----:B------:R-:W2:Y:S04]  /*0cb0*/  LDG.E R0, desc[UR4][R8.64] ;  /* 0x0000000408007981 */ /* 0x000ea8000c1e1900 */
[----:B------:R-:W2:Y:S01]  /*0cc0*/  LDG.E R3, desc[UR6][R8.64+0x4] ;  /* 0x0000040608037981 */ /* 0x000ea2000c1e1900 */
[----:B------:R-:W-:Y:S01]  /*0cd0*/  BSSY.RECONVERGENT B0, `(.L_x_15) ;  /* 0x000000c000007945 */ /* 0x000fe20003800200 */
[----:B0-----:R-:W0:Y:S01]  /*0ce0*/  MUFU.RCP R4, R25 ;  /* 0x0000001900047308 */ /* 0x001e220000001000 */
[----:B--2---:R-:W-:Y:S01]  /*0cf0*/  FMUL R0, R0, -R3 ;  /* 0x8000000300007220 */ /* 0x004fe20000400000 */
[----:B0-----:R-:W-:-:S06]  /*0d00*/  FFMA R5, -R25, R4, 1 ;  /* 0x3f80000019057423 */ /* 0x001fcc0000000104 */
[----:B------:R-:W0:Y:S01]  /*0d10*/  FCHK P0, R0, R25 ;  /* 0x0000001900007302 */ /* 0x000e220000000000 */
[----:B------:R-:W-:-:S04]  /*0d20*/  FFMA R5, R4, R5, R4 ;  /* 0x0000000504057223 */ /* 0x000fc80000000004 */
[----:B------:R-:W-:-:S04]  /*0d30*/  FFMA R4, R0, R5, RZ ;  /* 0x0000000500047223 */ /* 0x000fc800000000ff */
[----:B------:R-:W-:-:S04]  /*0d40*/  FFMA R3, -R25, R4, R0 ;  /* 0x0000000419037223 */ /* 0x000fc80000000100 */
[----:B------:R-:W-:Y:S01]  /*0d50*/  FFMA R35, R5, R3, R4 ;  /* 0x0000000305237223 */ /* 0x000fe20000000004 */
[----:B0-----:R-:W-:Y:S06]  /*0d60*/  @!P0 BRA `(.L_x_16) ;  /* 0x0000000000088947 */ /* 0x001fec0003800000 */
[----:B------:R-:W-:-:S07]  /*0d70*/  MOV R4, 0xd90 ;  /* 0x00000d9000047802 */ /* 0x000fce0000000f00 */
[----:B------:R-:W-:Y:S05]  /*0d80*/  CALL.REL.NOINC `($__internal_0_$__cuda_sm3x_div_rn_noftz_f32_slowpath) ;  /* 0x0000004000bc7944 */ /* 0x000fea0003c00000 */
.L_x_16:
[----:B------:R-:W-:Y:S05]  /*0d90*/  BSYNC.RECONVERGENT B0 ;  /* 0x0000000000007941 */ /* 0x000fea0003800200 */
.L_x_15:
[----:B------:R-:W0:Y:S01]  /*0da0*/  LDC.64 R4, c[0x0][0x3a0] ;  /* 0x0000e800ff047b82 */ /* 0x000e220000000a00 */
[C---:B------:R-:W-:Y:S02]  /*0db0*/  R2UR UR4, R22.reuse ;  /* 0x00000000160472ca */ /* 0x040fe400000e0000 */
[C---:B------:R-:W-:Y:S02]  /*0dc0*/  R2UR UR5, R23.reuse ;  /* 0x00000000170572ca */ /* 0x040fe400000e0000 */
[C---:B------:R-:W-:Y:S02]  /*0dd0*/  R2UR UR6, R22.reuse ;  /* 0x00000000160672ca */ /* 0x040fe400000e0000 */
[C---:B------:R-:W-:Y:S02]  /*0de0*/  R2UR UR7, R23.reuse ;  /* 0x00000000170772ca */ /* 0x040fe400000e0000 */
[----:B------:R-:W-:Y:S02]  /*0df0*/  R2UR UR8, R22 ;  /* 0x00000000160872ca */ /* 0x000fe400000e0000 */
[----:B------:R-:W-:Y:S01]  /*0e00*/  R2UR UR9, R23 ;  /* 0x00000000170972ca */ /* 0x000fe200000e0000 */
[----:B0-----:R-:W-:-:S05]  /*0e10*/  IMAD.WIDE R4, R32, 0x4, R4 ;  /* 0x0000000420047825 */ /* 0x001fca00078e0204 */
[----:B------:R0:W-:Y:S04]  /*0e20*/  STG.E desc[UR4][R4.64], R35 ;  /* 0x0000002304007986 */ /* 0x0001e8000c101904 */
[----:B------:R-:W0:Y:S04]  /*0e30*/  LDG.E R25, desc[UR6][R16.64+-0x4] ;  /* 0xfffffc0610197981 */ /* 0x000e28000c1e1900 */
[----:B------:R-:W2:Y:S01]  /*0e40*/  LDG.E R0, desc[UR8][R18.64] ;  /* 0x0000000812007981 */ /* 0x000ea2000c1e1900 */
[C---:B------:R-:W-:Y:S02]  /*0e50*/  R2UR UR10, R22.reuse ;  /* 0x00000000160a72ca */ /* 0x040fe400000e0000 */
[----:B------:R-:W-:Y:S01]  /*0e60*/  R2UR UR11, R23 ;  /* 0x00000000170b72ca */ /* 0x000fe200000e0000 */
[----:B------:R1:W5:Y:S01]  /*0e70*/  LDG.E R15, desc[UR4][R16.64] ;  /* 0x00000004100f7981 */ /* 0x000362000c1e1900 */
[----:B------:R-:W-:-:S02]  /*0e80*/  R2UR UR12, R22 ;  /* 0x00000000160c72ca */ /* 0x000fc400000e0000 */
[----:B------:R-:W-:Y:S01]  /*0e90*/  R2UR UR13, R23 ;  /* 0x00000000170d72ca */ /* 0x000fe200000e0000 */
[----:B------:R1:W5:Y:S01]  /*0ea0*/  LDG.E R12, desc[UR6][R16.64+0x4] ;  /* 0x00000406100c7981 */ /* 0x000362000c1e1900 */
[----:B------:R-:W-:Y:S03]  /*0eb0*/  BSSY.RECONVERGENT B0, `(.L_x_17) ;  /* 0x000000e000007945 */ /* 0x000fe60003800200 */
[----:B------:R1:W5:Y:S04]  /*0ec0*/  LDG.E R14, desc[UR8][R18.64+0x4] ;  /* 0x00000408120e7981 */ /* 0x000368000c1e1900 */
[----:B------:R1:W5:Y:S04]  /*0ed0*/  LDG.E R20, desc[UR10][R8.64+-0x4] ;  /* 0xfffffc0a08147981 */ /* 0x000368000c1e1900 */
[----:B------:R1:W5:Y:S01]  /*0ee0*/  LDG.E R3, desc[UR12][R8.64] ;  /* 0x0000000c08037981 */ /* 0x000362000c1e1900 */
[----:B0-----:R-:W0:Y:S08]  /*0ef0*/  MUFU.RCP R4, R25 ;  /* 0x0000001900047308 */ /* 0x001e300000001000 */
[----:B--2---:R-:W2:Y:S01]  /*0f00*/  FCHK P0, R0, R25 ;  /* 0x0000001900007302 */ /* 0x004ea20000000000 */
[----:B0-----:R-:W-:-:S04]  /*0f10*/  FFMA R5, -R25, R4, 1 ;  /* 0x3f80000019057423 */ /* 0x001fc80000000104 */
[----:B------:R-:W-:-:S04]  /*0f20*/  FFMA R5, R4, R5, R4 ;  /* 0x0000000504057223 */ /* 0x000fc80000000004 */
[----:B------:R-:W-:-:S04]  /*0f30*/  FFMA R4, R0, R5, RZ ;  /* 0x0000000500047223 */ /* 0x000fc800000000ff */
[----:B------:R-:W-:-:S04]  /*0f40*/  FFMA R6, -R25, R4, R0 ;  /* 0x0000000419067223 */ /* 0x000fc80000000100 */
[----:B------:R-:W-:Y:S01]  /*0f50*/  FFMA R35, R5, R6, R4 ;  /* 0x0000000605237223 */ /* 0x000fe20000000004 */
[----:B-12---:R-:W-:Y:S06]  /*0f60*/  @!P0 BRA `(.L_x_18) ;  /* 0x0000000000088947 */ /* 0x006fec0003800000 */
[----:B------:R-:W-:-:S07]  /*0f70*/  MOV R4, 0xf90 ;  /* 0x00000f9000047802 */ /* 0x000fce0000000f00 */
[----:B-----5:R-:W-:Y:S05]  /*0f80*/  CALL.REL.NOINC `($__internal_0_$__cuda_sm3x_div_rn_noftz_f32_slowpath) ;  /* 0x00000040003c7944 */ /* 0x020fea0003c00000 */
.L_x_18:
[----:B------:R-:W-:Y:S05]  /*0f90*/  BSYNC.RECONVERGENT B0 ;  /* 0x0000000000007941 */ /* 0x000fea0003800200 */
.L_x_17:
[----:B-----5:R-:W0:Y:S01]  /*0fa0*/  MUFU.RCP R5, R12 ;  /* 0x0000000c00057308 */ /* 0x020e220000001000 */
[----:B------:R-:W-:Y:S01]  /*0fb0*/  BSSY.RECONVERGENT B0, `(.L_x_19) ;  /* 0x000000d000007945 */ /* 0x000fe20003800200 */
[----:B------:R-:W-:-:S06]  /*0fc0*/  FFMA R15, R20, -R35, R15 ;  /* 0x80000023140f7223 */ /* 0x000fcc000000000f */
[----:B------:R-:W1:Y:S01]  /*0fd0*/  FCHK P0, R3, R12 ;  /* 0x0000000c03007302 */ /* 0x000e620000000000 */
[----:B0-----:R-:W-:-:S04]  /*0fe0*/  FFMA R0, -R12, R5, 1 ;  /* 0x3f8000000c007423 */ /* 0x001fc80000000105 */
[----:B------:R-:W-:-:S04]  /*0ff0*/  FFMA R0, R5, R0, R5 ;  /* 0x0000000005007223 */ /* 0x000fc80000000005 */
[----:B------:R-:W-:-:S04]  /*1000*/  FFMA R5, R3, R0, RZ ;  /* 0x0000000003057223 */ /* 0x000fc800000000ff */
[----:B------:R-:W-:-:S04]  /*1010*/  FFMA R4, -R12, R5, R3 ;  /* 0x000000050c047223 */ /* 0x000fc80000000103 */
[----:B------:R-:W-:Y:S01]  /*1020*/  FFMA R35, R0, R4, R5 ;  /* 0x0000000400237223 */ /* 0x000fe20000000005 */
[----:B-1----:R-:W-:Y:S06]  /*1030*/  @!P0 BRA `(.L_x_20) ;  /* 0x0000000000108947 */ /* 0x002fec0003800000 */
[----:B------:R-:W-:Y:S01]  /*1040*/  IMAD.MOV.U32 R0, RZ, RZ, R3 ;  /* 0x000000ffff007224 */ /* 0x000fe200078e0003 */
[----:B------:R-:W-:Y:S01]  /*1050*/  MOV R4, 0x1080 ;  /* 0x0000108000047802 */ /* 0x000fe20000000f00 */
[----:B------:R-:W-:-:S07]  /*1060*/  IMAD.MOV.U32 R25, RZ, RZ, R12 ;  /* 0x000000ffff197224 */ /* 0x000fce00078e000c */
[----:B------:R-:W-:Y:S05]  /*1070*/  CALL.REL.NOINC `($__internal_0_$__cuda_sm3x_div_rn_noftz_f32_slowpath) ;  /* 0x0000004000007944 */ /* 0x000fea0003c00000 */
.L_x_20:
[----:B------:R-:W-:Y:S05]  /*1080*/  BSYNC.RECONVERGENT B0 ;  /* 0x0000000000007941 */ /* 0x000fea0003800200 */
.L_x_19:
[----:B------:R-:W0:Y:S01]  /*1090*/  LDC.64 R4, c[0x0][0x398] ;  /* 0x0000e600ff047b82 */ /* 0x000e220000000a00 */
[----:B------:R-:W-:Y:S01]  /*10a0*/  R2UR UR4, R22 ;  /* 0x00000000160472ca */ /* 0x000fe200000e0000 */
[----:B------:R-:W-:Y:S01]  /*10b0*/  FFMA R15, -R14, R35, R15 ;  /* 0x000000230e0f7223 */ /* 0x000fe2000000010f */
[C---:B------:R-:W-:Y:S02]  /*10c0*/  R2UR UR5, R23.reuse ;  /* 0x00000000170572ca */ /* 0x040fe400000e0000 */
[----:B------:R-:W-:Y:S02]  /*10d0*/  R2UR UR6, R22 ;  /* 0x00000000160672ca */ /* 0x000fe400000e0000 */
[----:B------:R-:W-:Y:S01]  /*10e0*/  R2UR UR7, R23 ;  /* 0x00000000170772ca */ /* 0x000fe200000e0000 */
[----:B------:R-:W1:Y:S01]  /*10f0*/  LDC.64 R6, c[0x0][0x3a8] ;  /* 0x0000ea00ff067b82 */ /* 0x000e620000000a00 */
[----:B0-----:R-:W-:-:S07]  /*1100*/  IMAD.WIDE R4, R32, 0x4, R4 ;  /* 0x0000000420047825 */ /* 0x001fce00078e0204 */
[----:B------:R0:W-:Y:S04]  /*1110*/  STG.E desc[UR4][R4.64], R15 ;  /* 0x0000000f04007986 */ /* 0x0001e8000c101904 */
[----:B------:R-:W2:Y:S04]  /*1120*/  LDG.E R25, desc[UR6][R16.64+-0x4] ;  /* 0xfffffc0610197981 */ /* 0x000ea8000c1e1900 */
[----:B------:R-:W3:Y:S01]  /*1130*/  LDG.E R0, desc[UR4][R18.64] ;  /* 0x0000000412007981 */ /* 0x000ee2000c1e1900 */
[----:B------:R-:W-:Y:S01]  /*1140*/  R2UR UR12, R22 ;  /* 0x00000000160c72ca */ /* 0x000fe200000e0000 */
[----:B-1----:R-:W-:Y:S01]  /*1150*/  IMAD.WIDE R6, R31, 0x4, R6 ;  /* 0x000000041f067825 */ /* 0x002fe200078e0206 */
[----:B------:R-:W-:-:S02]  /*1160*/  R2UR UR13, R23 ;  /* 0x00000000170d72ca */ /* 0x000fc400000e0000 */
[C---:B------:R-:W-:Y:S02]  /*1170*/  R2UR UR10, R22.reuse ;  /* 0x00000000160a72ca */ /* 0x040fe400000e0000 */
[C---:B------:R-:W-:Y:S01]  /*1180*/  R2UR UR11, R23.reuse ;  /* 0x00000000170b72ca */ /* 0x040fe200000e0000 */
[----:B0-----:R0:W5:Y:S01]  /*1190*/  LDG.E R15, desc[UR4][R6.64] ;  /* 0x00000004060f7981 */ /* 0x001162000c1e1900 */
[----:B------:R-:W-:Y:S02]  /*11a0*/  R2UR UR8, R22 ;  /* 0x00000000160872ca */ /* 0x000fe400000e0000 */
[----:B------:R-:W-:Y:S01]  /*11b0*/  R2UR UR9, R23 ;  /* 0x00000000170972ca */ /* 0x000fe200000e0000 */
[----:B------:R0:W5:Y:S01]  /*11c0*/  LDG.E R14, desc[UR6][R6.64+-0x4] ;  /* 0xfffffc06060e7981 */ /* 0x000162000c1e1900 */
[----:B------:R-:W-:Y:S03]  /*11d0*/  BSSY.RECONVERGENT B0, `(.L_x_21) ;  /* 0x000000e000007945 */ /* 0x000fe60003800200 */
[----:B------:R0:W5:Y:S04]  /*11e0*/  LDG.E R3, desc[UR12][R8.64] ;  /* 0x0000000c08037981 */ /* 0x000168000c1e1900 */
[----:B------:R0:W5:Y:S04]  /*11f0*/  LDG.E R16, desc[UR10][R16.64+0x4] ;  /* 0x0000040a10107981 */ /* 0x000168000c1e1900 */
[----:B------:R0:W5:Y:S01]  /*1200*/  LDG.E R12, desc[UR8][R6.64+0x4] ;  /* 0x00000408060c7981 */ /* 0x000162000c1e1900 */
[----:B--2---:R-:W1:Y:S08]  /*1210*/  MUFU.RCP R4, R25 ;  /* 0x0000001900047308 */ /* 0x004e700000001000 */
[----:B---3--:R-:W2:Y:S01]  /*1220*/  FCHK P0, R0, R25 ;  /* 0x0000001900007302 */ /* 0x008ea20000000000 */
[----:B-1----:R-:W-:-:S04]  /*1230*/  FFMA R5, -R25, R4, 1 ;  /* 0x3f80000019057423 */ /* 0x002fc80000000104 */
[----:B------:R-:W-:-:S04]  /*1240*/  FFMA R5, R4, R5, R4 ;  /* 0x0000000504057223 */ /* 0x000fc80000000004 */
[----:B------:R-:W-:-:S04]  /*1250*/  FFMA R4, R0, R5, RZ ;  /* 0x0000000500047223 */ /* 0x000fc800000000ff */
[----:B------:R-:W-:-:S04]  /*1260*/  FFMA R10, -R25, R4, R0 ;  /* 0x00000004190a7223 */ /* 0x000fc80000000100 */
[----:B------:R-:W-:Y:S01]  /*1270*/  FFMA R35, R5, R10, R4 ;  /* 0x0000000a05237223 */ /* 0x000fe20000000004 */
[----:B0-2---:R-:W-:Y:S06]  /*1280*/  @!P0 BRA `(.L_x_22) ;  /* 0x0000000000088947 */ /* 0x005fec0003800000 */
[----:B------:R-:W-:-:S07]  /*1290*/  MOV R4, 0x12b0 ;  /* 0x000012b000047802 */ /* 0x000fce0000000f00 */
[----:B-----5:R-:W-:Y:S05]  /*12a0*/  CALL.REL.NOINC `($__internal_0_$__cuda_sm3x_div_rn_noftz_f32_slowpath) ;  /* 0x0000003c00747944 */ /* 0x020fea0003c00000 */
.L_x_22:
[----:B------:R-:W-:Y:S05]  /*12b0*/  BSYNC.RECONVERGENT B0 ;  /* 0x0000000000007941 */ /* 0x000fea0003800200 */
.L_x_21:
[----:B-----5:R-:W0:Y:S01]  /*12c0*/  MUFU.RCP R5, R16 ;  /* 0x0000001000057308 */ /* 0x020e220000001000 */
[----:B------:R-:W-:Y:S01]  /*12d0*/  BSSY.RECONVERGENT B0, `(.L_x_23) ;  /* 0x000000d000007945 */ /* 0x000fe20003800200 */
[----:B------:R-:W-:-:S06]  /*12e0*/  FFMA R15, -R14, R35, R15 ;  /* 0x000000230e0f7223 */ /* 0x000fcc000000010f */
        /* <DEDUP_REMOVED lines=8> */
[----:B------:R-:W-:Y:S02]  /*1370*/  MOV R25, R16 ;  /* 0x0000001000197202 */ /* 0x000fe40000000f00 */
[----:B------:R-:W-:-:S07]  /*1380*/  MOV R4, 0x13a0 ;  /* 0x000013a000047802 */ /* 0x000fce0000000f00 */
[----:B------:R-:W-:Y:S05]  /*1390*/  CALL.REL.NOINC `($__internal_0_$__cuda_sm3x_div_rn_noftz_f32_slowpath) ;  /* 0x0000003c00387944 */ /* 0x000fea0003c00000 */
.L_x_24:
[----:B------:R-:W-:Y:S05]  /*13a0*/  BSYNC.RECONVERGENT B0 ;  /* 0x0000000000007941 */ /* 0x000fea0003800200 */
.L_x_23:
[----:B------:R-:W0:Y:S01]  /*13b0*/  LDC R0, c[0x0][0x384] ;  /* 0x0000e100ff007b82 */ /* 0x000e220000000800 */
[----:B------:R-:W-:Y:S01]  /*13c0*/  LOP3.LUT P0, R29, R29, RZ, R30, 0xfa, !PT ;  /* 0x000000ff1d1d7212 */ /* 0x000fe2000780fa1e */
[----:B------:R-:W-:Y:S01]  /*13d0*/  FFMA R15, -R12, R35, R15 ;  /* 0x000000230c0f7223 */ /* 0x000fe2000000010f */
[----:B------:R-:W-:Y:S01]  /*13e0*/  R2UR UR4, R22 ;  /* 0x00000000160472ca */ /* 0x000fe200000e0000 */
[----:B------:R-:W-:Y:S01]  /*13f0*/  BSSY.RECONVERGENT B6, `(.L_x_25) ;  /* 0x0000190000067945 */ /* 0x000fe20003800200 */
[----:B------:R-:W-:-:S03]  /*1400*/  R2UR UR5, R23 ;  /* 0x00000000170572ca */ /* 0x000fc600000e0000 */
[----:B------:R-:W1:Y:S01]  /*1410*/  LDC.64 R4, c[0x0][0x3a8] ;  /* 0x0000ea00ff047b82 */ /* 0x000e620000000a00 */
[----:B0-----:R-:W-:Y:S01]  /*1420*/  ISETP.NE.OR P0, PT, R0, 0x1, P0 ;  /* 0x000000010000780c */ /* 0x001fe20000705670 */
[----:B-1----:R-:W-:-:S08]  /*1430*/  IMAD.WIDE R32, R32, 0x4, R4 ;  /* 0x0000000420207825 */ /* 0x002fd000078e0204 */
[----:B------:R0:W-:Y:S04]  /*1440*/  STG.E desc[UR4][R32.64], R15 ;  /* 0x0000000f20007986 */ /* 0x0001e8000c101904 */
[----:B------:R-:W-:Y:S05]  /*1450*/  @P0 BRA `(.L_x_26) ;  /* 0x0000001800240947 */ /* 0x000fea0003800000 */
[----:B------:R-:W1:Y:S01]  /*1460*/  LDC.64 R8, c[0x0][0x390] ;  /* 0x0000e400ff087b82 */ /* 0x000e620000000a00 */
[----:B------:R-:W-:Y:S02]  /*1470*/  R2UR UR4, R22 ;  /* 0x00000000160472ca */ /* 0x000fe400000e0000 */
[----:B------:R-:W-:-:S13]  /*1480*/  R2UR UR5, R23 ;  /* 0x00000000170572ca */ /* 0x000fda00000e0000 */
[----:B-1----:R-:W2:Y:S01]  /*1490*/  LDG.E R8, desc[UR4][R8.64] ;  /* 0x0000000408087981 */ /* 0x002ea2000c1e1900 */
[----:B------:R-:W-:Y:S01]  /*14a0*/  MOV R16, 0x0 ;  /* 0x0000000000107802 */ /* 0x000fe20000000f00 */
[----:B------:R-:W1:Y:S01]  /*14b0*/  LDCU.64 UR4, c[0x4][0x60] ;  /* 0x01000c00ff0477ac */ /* 0x000e620008000a00 */
[----:B------:R-:W-:Y:S02]  /*14c0*/  IMAD.MOV.U32 R6, RZ, RZ, R24 ;  /* 0x000000ffff067224 */ /* 0x000fe400078e0018 */
[----:B------:R3:W4:Y:S01]  /*14d0*/  LDC.64 R12, c[0x4][R16] ;  /* 0x01000000100c7b82 */ /* 0x0007220000000a00 */
[----:B------:R-:W-:Y:S02]  /*14e0*/  IMAD.MOV.U32 R7, RZ, RZ, R2 ;  /* 0x000000ffff077224 */ /* 0x000fe400078e0002 */
[----:B-1----:R-:W-:Y:S02]  /*14f0*/  IMAD.U32 R4, RZ, RZ, UR4 ;  /* 0x00000004ff047e24 */ /* 0x002fe4000f8e00ff */
[----:B------:R-:W-:Y:S01]  /*1500*/  IMAD.U32 R5, RZ, RZ, UR5 ;  /* 0x00000005ff057e24 */ /* 0x000fe2000f8e00ff */
[----:B--2---:R-:W1:Y:S02]  /*1510*/  F2F.F64.F32 R10, R8 ;  /* 0x00000008000a7310 */ /* 0x004e640000201800 */
[----:B-1--4-:R3:W-:Y:S04]  /*1520*/  STL.64 [R1], R10 ;  /* 0x0000000a01007387 */ /* 0x0127e80000100a00 */
[----:B------:R-:W-:-:S07]  /*1530*/  LEPC R20, `(.L_x_27) ;  /* 0x000000001014794e */ /* 0x000fce0000000000 */
[----:B0--3--:R-:W-:Y:S05]  /*1540*/  CALL.ABS.NOINC R12 ;  /* 0x000000000c007343 */ /* 0x009fea0003c00000 */
.L_x_27:
[----:B------:R-:W0:Y:S01]  /*1550*/  LDC.64 R10, c[0x0][0x390] ;  /* 0x0000e400ff0a7b82 */ /* 0x000e220000000a00 */
[----:B------:R-:W-:Y:S02]  /*1560*/  R2UR UR4, R22 ;  /* 0x00000000160472ca */ /* 0x000fe400000e0000 */
[----:B------:R-:W-:-:S13]  /*1570*/  R2UR UR5, R23 ;  /* 0x00000000170572ca */ /* 0x000fda00000e0000 */
[----:B0-----:R-:W2:Y:S01]  /*1580*/  LDG.E R0, desc[UR4][R10.64+0x4] ;  /* 0x000004040a007981 */ /* 0x001ea2000c1e1900 */
[----:B------:R0:W1:Y:S01]  /*1590*/  LDC.64 R12, c[0x4][R16] ;  /* 0x01000000100c7b82 */ /* 0x0000620000000a00 */
[----:B------:R-:W3:Y:S01]  /*15a0*/  LDCU.64 UR4, c[0x4][0x60] ;  /* 0x01000c00ff0477ac */ /* 0x000ee20008000a00 */
[----:B------:R-:W-:Y:S01]  /*15b0*/  IMAD.MOV.U32 R6, RZ, RZ, R24 ;  /* 0x000000ffff067224 */ /* 0x000fe200078e0018 */
[----:B------:R-:W-:Y:S01]  /*15c0*/  MOV R7, R2 ;  /* 0x0000000200077202 */ /* 0x000fe20000000f00 */
[----:B---3--:R-:W-:Y:S02]  /*15d0*/  IMAD.U32 R4, RZ, RZ, UR4 ;  /* 0x00000004ff047e24 */ /* 0x008fe4000f8e00ff */
[----:B------:R-:W-:Y:S01]  /*15e0*/  IMAD.U32 R5, RZ, RZ, UR5 ;  /* 0x00000005ff057e24 */ /* 0x000fe2000f8e00ff */
[----:B--2---:R-:W2:Y:S02]  /*15f0*/  F2F.F64.F32 R8, R0 ;  /* 0x0000000000087310 */ /* 0x004ea40000201800 */
[----:B-12---:R0:W-:Y:S04]  /*1600*/  STL.64 [R1], R8 ;  /* 0x0000000801007387 */ /* 0x0061e80000100a00 */
[----:B------:R-:W-:-:S07]  /*1610*/  LEPC R20, `(.L_x_28) ;  /* 0x000000001014794e */ /* 0x000fce0000000000 */
[----:B0-----:R-:W-:Y:S05]  /*1620*/  CALL.ABS.NOINC R12 ;  /* 0x000000000c007343 */ /* 0x001fea0003c00000 */
.L_x_28:
[----:B------:R-:W0:Y:S01]  /*1630*/  LDC.64 R10, c[0x0][0x390] ;  /* 0x0000e400ff0a7b82 */ /* 0x000e220000000a00 */
[----:B------:R-:W-:Y:S02]  /*1640*/  R2UR UR4, R22 ;  /* 0x00000000160472ca */ /* 0x000fe400000e0000 */
[----:B------:R-:W-:-:S13]  /*1650*/  R2UR UR5, R23 ;  /* 0x00000000170572ca */ /* 0x000fda00000e0000 */
[----:B0-----:R-:W2:Y:S01]  /*1660*/  LDG.E R0, desc[UR4][R10.64+0x8] ;  /* 0x000008040a007981 */ /* 0x001ea2000c1e1900 */
[----:B------:R0:W1:Y:S01]  /*1670*/  LDC.64 R12, c[0x4][R16] ;  /* 0x01000000100c7b82 */ /* 0x0000620000000a00 */
[----:B------:R-:W3:Y:S01]  /*1680*/  LDCU.64 UR4, c[0x4][0x60] ;  /* 0x01000c00ff0477ac */ /* 0x000ee20008000a00 */
[----:B------:R-:W-:Y:S02]  /*1690*/  IMAD.MOV.U32 R6, RZ, RZ, R24 ;  /* 0x000000ffff067224 */ /* 0x000fe400078e0018 */
[----:B------:R-:W-:Y:S02]  /*16a0*/  IMAD.MOV.U32 R7, RZ, RZ, R2 ;  /* 0x000000ffff077224 */ /* 0x000fe400078e0002 */
[----:B---3--:R-:W-:Y:S02]  /*16b0*/  IMAD.U32 R4, RZ, RZ, UR4 ;  /* 0x00000004ff047e24 */ /* 0x008fe4000f8e00ff */
[----:B------:R-:W-:Y:S01]  /*16c0*/  IMAD.U32 R5, RZ, RZ, UR5 ;  /* 0x00000005ff057e24 */ /* 0x000fe2000f8e00ff */
[----:B--2---:R-:W2:Y:S02]  /*16d0*/  F2F.F64.F32 R8, R0 ;  /* 0x0000000000087310 */ /* 0x004ea40000201800 */
[----:B-12---:R0:W-:Y:S04]  /*16e0*/  STL.64 [R1], R8 ;  /* 0x0000000801007387 */ /* 0x0061e80000100a00 */
[----:B------:R-:W-:-:S07]  /*16f0*/  LEPC R20, `(.L_x_29) ;  /* 0x000000001014794e */ /* 0x000fce0000000000 */
[----:B0-----:R-:W-:Y:S05]  /*1700*/  CALL.ABS.NOINC R12 ;  /* 0x000000000c007343 */ /* 0x001fea0003c00000 */
.L_x_29:
        /* <DEDUP_REMOVED lines=14> */
.L_x_30:
        /* <DEDUP_REMOVED lines=14> */
.L_x_31:
        /* <DEDUP_REMOVED lines=14> */
.L_x_32:
        /* <DEDUP_REMOVED lines=14> */
.L_x_33:
        /* <DEDUP_REMOVED lines=14> */
.L_x_34:
        /* <DEDUP_REMOVED lines=14> */
.L_x_35:
        /* <DEDUP_REMOVED lines=14> */
.L_x_36:
        /* <DEDUP_REMOVED lines=14> */
.L_x_37:
        /* <DEDUP_REMOVED lines=14> */
.L_x_38:
        /* <DEDUP_REMOVED lines=14> */
.L_x_39:
        /* <DEDUP_REMOVED lines=14> */
.L_x_40:
        /* <DEDUP_REMOVED lines=14> */
.L_x_41:
        /* <DEDUP_REMOVED lines=14> */
.L_x_42:
        /* <DEDUP_REMOVED lines=14> */
.L_x_43:
[----:B------:R-:W0:Y:S01]  /*2350*/  LDC.64 R10, c[0x0][0x3a0] ;  /* 0x0000e800ff0a7b82 */ /* 0x000e220000000a00 */
[----:B------:R-:W-:Y:S02]  /*2360*/  R2UR UR4, R22 ;  /* 0x00000000160472ca */ /* 0x000fe400000e0000 */
[----:B------:R-:W-:-:S13]  /*2370*/  R2UR UR5, R23 ;  /* 0x00000000170572ca */ /* 0x000fda00000e0000 */
[----:B0-----:R-:W2:Y:S01]  /*2380*/  LDG.E R0, desc[UR4][R10.64+0xc] ;  /* 0x00000c040a007981 */ /* 0x001ea2000c1e1900 */
[----:B------:R0:W1:Y:S01]  /*2390*/  LDC.64 R12, c[0x4][R16] ;  /* 0x01000000100c7b82 */ /* 0x0000620000000a00 */
[----:B------:R-:W3:Y:S01]  /*23a0*/  LDCU.64 UR4, c[0x4][0x70] ;  /* 0x01000e00ff0477ac */ /* 0x000ee20008000a00 */
[----:B------:R-:W-:Y:S01]  /*23b0*/  MOV R6, R24 ;  /* 0x0000001800067202 */ /* 0x000fe20000000f00 */
[----:B------:R-:W-:Y:S02]  /*23c0*/  IMAD.MOV.U32 R7, RZ, RZ, R2 ;  /* 0x000000ffff077224 */ /* 0x000fe400078e0002 */
[----:B---3--:R-:W-:Y:S02]  /*23d0*/  IMAD.U32 R4, RZ, RZ, UR4 ;  /* 0x00000004ff047e24 */ /* 0x008fe4000f8e00ff */
[----:B------:R-:W-:Y:S01]  /*23e0*/  IMAD.U32 R5, RZ, RZ, UR5 ;  /* 0x00000005ff057e24 */ /* 0x000fe2000f8e00ff */
[----:B--2---:R-:W2:Y:S02]  /*23f0*/  F2F.F64.F32 R8, R0 ;  /* 0x0000000000087310 */ /* 0x004ea40000201800 */
[----:B-12---:R0:W-:Y:S04]  /*2400*/  STL.64 [R1], R8 ;  /* 0x0000000801007387 */ /* 0x0061e80000100a00 */
[----:B------:R-:W-:-:S07]  /*2410*/  LEPC R20, `(.L_x_44) ;  /* 0x000000001014794e */ /* 0x000fce0000000000 */
[----:B0-----:R-:W-:Y:S05]  /*2420*/  CALL.ABS.NOINC R12 ;  /* 0x000000000c007343 */ /* 0x001fea0003c00000 */
.L_x_44:
        /* <DEDUP_REMOVED lines=14> */
.L_x_45:
        /* <DEDUP_REMOVED lines=8> */
[----:B---3--:R-:W-:Y:S01]  /*2590*/  IMAD.U32 R4, RZ, RZ, UR4 ;  /* 0x00000004ff047e24 */ /* 0x008fe2000f8e00ff */
[----:B------:R-:W-:Y:S01]  /*25a0*/  MOV R5, UR5 ;  /* 0x0000000500057c02 */ /* 0x000fe20008000f00 */
[----:B--2---:R-:W2:Y:S02]  /*25b0*/  F2F.F64.F32 R8, R0 ;  /* 0x0000000000087310 */ /* 0x004ea40000201800 */
[----:B-12---:R0:W-:Y:S04]  /*25c0*/  STL.64 [R1], R8 ;  /* 0x0000000801007387 */ /* 0x0061e80000100a00 */
[----:B------:R-:W-:-:S07]  /*25d0*/  LEPC R20, `(.L_x_46) ;  /* 0x000000001014794e */ /* 0x000fce0000000000 */
[----:B0-----:R-:W-:Y:S05]  /*25e0*/  CALL.ABS.NOINC R12 ;  /* 0x000000000c007343 */ /* 0x001fea0003c00000 */
.L_x_46:
        /* <DEDUP_REMOVED lines=14> */
.L_x_47:
[----:B------:R-:W0:Y:S01]  /*26d0*/  LDC.64 R8, c[0x0][0x3a8] ;  /* 0x0000ea00ff087b82 */ /* 0x000e220000000a00 */
[----:B------:R-:W-:Y:S02]  /*26e0*/  R2UR UR4, R22 ;  /* 0x00000000160472ca */ /* 0x000fe400000e0000 */
[----:B------:R-:W-:-:S13]  /*26f0*/  R2UR UR5, R23 ;  /* 0x00000000170572ca */ /* 0x000fda00000e0000 */
[----:B0-----:R-:W2:Y:S01]  /*2700*/  LDG.E R8, desc[UR4][R8.64] ;  /* 0x0000000408087981 */ /* 0x001ea2000c1e1900 */
[----:B------:R0:W1:Y:S01]  /*2710*/  LDC.64 R12, c[0x4][R16] ;  /* 0x01000000100c7b82 */ /* 0x0000620000000a00 */
[----:B------:R-:W3:Y:S01]  /*2720*/  LDCU.64 UR4, c[0x4][0x78] ;  /* 0x01000f00ff0477ac */ /* 0x000ee20008000a00 */
[----:B------:R-:W-:Y:S02]  /*2730*/  IMAD.MOV.U32 R6, RZ, RZ, R24 ;  /* 0x000000ffff067224 */ /* 0x000fe400078e0018 */
[----:B------:R-:W-:Y:S01]  /*2740*/  IMAD.MOV.U32 R7, RZ, RZ, R2 ;  /* 0x000000ffff077224 */ /* 0x000fe200078e0002 */
[----:B---3--:R-:W-:Y:S01]  /*2750*/  MOV R4, UR4 ;  /* 0x0000000400047c02 */ /* 0x008fe20008000f00 */
[----:B------:R-:W-:Y:S01]  /*2760*/  IMAD.U32 R5, RZ, RZ, UR5 ;  /* 0x00000005ff057e24 */ /* 0x000fe2000f8e00ff */
[----:B--2---:R-:W2:Y:S02]  /*2770*/  F2F.F64.F32 R10, R8 ;  /* 0x00000008000a7310 */ /* 0x004ea40000201800 */
[----:B-12---:R0:W-:Y:S04]  /*2780*/  STL.64 [R1], R10 ;  /* 0x0000000a01007387 */ /* 0x0061e80000100a00 */
[----:B------:R-:W-:-:S07]  /*2790*/  LEPC R20, `(.L_x_48) ;  /* 0x000000001014794e */ /* 0x000fce0000000000 */
[----:B0-----:R-:W-:Y:S05]  /*27a0*/  CALL.ABS.NOINC R12 ;  /* 0x000000000c007343 */ /* 0x001fea0003c00000 */
.L_x_48:
        /* <DEDUP_REMOVED lines=14> */
.L_x_49:
        /* <DEDUP_REMOVED lines=14> */
.L_x_50:
        /* <DEDUP_REMOVED lines=14> */
.L_x_51:
        /* <DEDUP_REMOVED lines=14> */
.L_x_52:
        /* <DEDUP_REMOVED lines=14> */
.L_x_53:
[----:B------:R-:W0:Y:S01]  /*2c10*/  LDC.64 R10, c[0x0][0x3a8] ;  /* 0x0000ea00ff0a7b82 */ /* 0x000e220000000a00 */
[----:B------:R-:W-:Y:S02]  /*2c20*/  R2UR UR4, R22 ;  /* 0x00000000160472ca */ /* 0x000fe400000e0000 */
[----:B------:R-:W-:-:S13]  /*2c30*/  R2UR UR5, R23 ;  /* 0x00000000170572ca */ /* 0x000fda00000e0000 */
[----:B0-----:R-:W2:Y:S01]  /*2c40*/  LDG.E R0, desc[UR4][R10.64+0x18] ;  /* 0x000018040a007981 */ /* 0x001ea2000c1e1900 */
[----:B------:R-:W0:Y:S01]  /*2c50*/  LDC.64 R16, c[0x4][R16] ;  /* 0x0100000010107b82 */ /* 0x000e220000000a00 */
[----:B------:R-:W1:Y:S01]  /*2c60*/  LDCU.64 UR4, c[0x4][0x78] ;  /* 0x01000f00ff0477ac */ /* 0x000e620008000a00 */
[----:B------:R-:W-:Y:S02]  /*2c70*/  IMAD.MOV.U32 R6, RZ, RZ, R24 ;  /* 0x000000ffff067224 */ /* 0x000fe400078e0018 */
[----:B------:R-:W-:Y:S02]  /*2c80*/  IMAD.MOV.U32 R7, RZ, RZ, R2 ;  /* 0x000000ffff077224 */ /* 0x000fe400078e0002 */
[----:B-1----:R-:W-:Y:S02]  /*2c90*/  IMAD.U32 R4, RZ, RZ, UR4 ;  /* 0x00000004ff047e24 */ /* 0x002fe4000f8e00ff */
[----:B------:R-:W-:Y:S01]  /*2ca0*/  IMAD.U32 R5, RZ, RZ, UR5 ;  /* 0x00000005ff057e24 */ /* 0x000fe2000f8e00ff */
[----:B--2---:R-:W1:Y:S02]  /*2cb0*/  F2F.F64.F32 R8, R0 ;  /* 0x0000000000087310 */ /* 0x004e640000201800 */
[----:B01----:R1:W-:Y:S04]  /*2cc0*/  STL.64 [R1], R8 ;  /* 0x0000000801007387 */ /* 0x0033e80000100a00 */
[----:B------:R-:W-:-:S07]  /*2cd0*/  LEPC R20, `(.L_x_26) ;  /* 0x000000001014794e */ /* 0x000fce0000000000 */
[----:B-1----:R-:W-:Y:S05]  /*2ce0*/  CALL.ABS.NOINC R16 ;  /* 0x0000000010007343 */ /* 0x002fea0003c00000 */
.L_x_26:
[----:B------:R-:W-:Y:S05]  /*2cf0*/  BSYNC.RECONVERGENT B6 ;  /* 0x0000000000067941 */ /* 0x000fea0003800200 */
.L_x_25:
[----:B------:R-:W1:Y:S02]  /*2d00*/  LDC R0, c[0x0][0x384] ;  /* 0x0000e100ff007b82 */ /* 0x000e640000000800 */
[----:B-1----:R-:W-:-:S04]  /*2d10*/  ISETP.NE.AND P0, PT, R0, 0x2, PT ;  /* 0x000000020000780c */ /* 0x002fc80003f05270 */
[----:B------:R-:W-:-:S13]  /*2d20*/  ISETP.NE.OR P0, PT, R29, RZ, P0 ;  /* 0x000000ff1d00720c */ /* 0x000fda0000705670 */
        /* <DEDUP_REMOVED lines=9> */
[----:B------:R-:W-:Y:S01]  /*2dc0*/  IMAD.MOV.U32 R7, RZ, RZ, R2 ;  /* 0x000000ffff077224 */ /* 0x000fe200078e0002 */
[----:B-1----:R-:W-:Y:S01]  /*2dd0*/  MOV R4, UR4 ;  /* 0x0000000400047c02 */ /* 0x002fe20008000f00 */
[----:B------:R-:W-:Y:S01]  /*2de0*/  IMAD.U32 R5, RZ, RZ, UR5 ;  /* 0x00000005ff057e24 */ /* 0x000fe2000f8e00ff */
[----:B--2---:R-:W1:Y:S02]  /*2df0*/  F2F.F64.F32 R8, R0 ;  /* 0x0000000000087310 */ /* 0x004e640000201800 */
[----:B-1--4-:R3:W-:Y:S04]  /*2e00*/  STL.64 [R1], R8 ;  /* 0x0000000801007387 */ /* 0x0127e80000100a00 */
[----:B------:R-:W-:-:S07]  /*2e10*/  LEPC R20, `(.L_x_54) ;  /* 0x000000001014794e */ /* 0x000fce0000000000 */
[----:B0--3--:R-:W-:Y:S05]  /*2e20*/  CALL.ABS.NOINC R12 ;  /* 0x000000000c007343 */ /* 0x009fea0003c00000 */
.L_x_54:
        /* <DEDUP_REMOVED lines=14> */
.L_x_55:
        /* <DEDUP_REMOVED lines=14> */
.L_x_56:
        /* <DEDUP_REMOVED lines=14> */
.L_x_57:
        /* <DEDUP_REMOVED lines=14> */
.L_x_58:
        /* <DEDUP_REMOVED lines=14> */
.L_x_59:
        /* <DEDUP_REMOVED lines=14> */
.L_x_60:
        /* <DEDUP_REMOVED lines=14> */
.L_x_61:
        /* <DEDUP_REMOVED lines=14> */
.L_x_62:
        /* <DEDUP_REMOVED lines=14> */
.L_x_63:
        /* <DEDUP_REMOVED lines=14> */
.L_x_64:
        /* <DEDUP_REMOVED lines=14> */
.L_x_65:
        /* <DEDUP_REMOVED lines=14> */
.L_x_66:
        /* <DEDUP_REMOVED lines=14> */
.L_x_67:
        /* <DEDUP_REMOVED lines=14> */
.L_x_68:
        /* <DEDUP_REMOVED lines=14> */
.L_x_69:
        /* <DEDUP_REMOVED lines=14> */
.L_x_70:
        /* <DEDUP_REMOVED lines=14> */
.L_x_71:
        /* <DEDUP_REMOVED lines=14> */
.L_x_72:
        /* <DEDUP_REMOVED lines=14> */
.L_x_73:
        /* <DEDUP_REMOVED lines=14> */
.L_x_74:
        /* <DEDUP_REMOVED lines=14> */
.L_x_75:
        /* <DEDUP_REMOVED lines=14> */
.L_x_76:
        /* <DEDUP_REMOVED lines=14> */
.L_x_77:
        /* <DEDUP_REMOVED lines=14> */
.L_x_78:
        /* <DEDUP_REMOVED lines=14> */
.L_x_79:
        /* <DEDUP_REMOVED lines=14> */
.L_x_80:
        /* <DEDUP_REMOVED lines=14> */
.L_x_81:
        /* <DEDUP_REMOVED lines=14> */
.L_x_82:
        /* <DEDUP_REMOVED lines=14> */
.L_x_83:
        /* <DEDUP_REMOVED lines=14> */
.L_x_84:
        /* <DEDUP_REMOVED lines=14> */
.L_x_85:
        /* <DEDUP_REMOVED lines=14> */
.L_x_86:
        /* <DEDUP_REMOVED lines=14> */
.L_x_87:
        /* <DEDUP_REMOVED lines=14> */
.L_x_88:
        /* <DEDUP_REMOVED lines=14> */
.L_x_89:
        /* <DEDUP_REMOVED lines=14> */
.L_x_90:
        /* <DEDUP_REMOVED lines=14> */
.L_x_91:
        /* <DEDUP_REMOVED lines=14> */
.L_x_92:
        /* <DEDUP_REMOVED lines=14> */
.L_x_1:
[----:B------:R-:W-:Y:S05]  /*5050*/  WARPSYNC.ALL ;  /* 0x0000000000007948 */ /* 0x000fea0003800000 */
[----:B------:R-:W-:Y:S06]  /*5060*/  BAR.SYNC.DEFER_BLOCKING 0x0 ;  /* 0x0000000000007b1d */ /* 0x000fec0000010000 */
[----:B------:R-:W-:Y:S05]  /*5070*/  EXIT ;  /* 0x000000000000794d */ /* 0x000fea0003800000 */
        .weak           $__internal_0_$__cuda_sm3x_div_rn_noftz_f32_slowpath
        .type           $__internal_0_$__cuda_sm3x_div_rn_noftz_f32_slowpath,@function
        .size           $__internal_0_$__cuda_sm3x_div_rn_noftz_f32_slowpath,($_Z21CalculatePArrayKerneliiiiPfS_S_S_$__internal_accurate_pow - $__internal_0_$__cuda_sm3x_div_rn_noftz_f32_slowpath)
$__internal_0_$__cuda_sm3x_div_rn_noftz_f32_slowpath:
[--C-:B------:R-:W-:Y:S01]  /*5080*/  SHF.R.U32.HI R5, RZ, 0x17, R25.reuse ;  /* 0x00000017ff057819 */ /* 0x100fe20000011619 */
[----:B------:R-:W-:Y:S01]  /*5090*/  BSSY.RECONVERGENT B1, `(.L_x_93) ;  /* 0x0000063000017945 */ /* 0x000fe20003800200 */
[----:B------:R-:W-:Y:S01]  /*50a0*/  SHF.R.U32.HI R7, RZ, 0x17, R0 ;  /* 0x00000017ff077819 */ /* 0x000fe20000011600 */
[----:B------:R-:W-:Y:S01]  /*50b0*/  IMAD.MOV.U32 R13, RZ, RZ, R25 ;  /* 0x000000ffff0d7224 */ /* 0x000fe200078e0019 */
[----:B------:R-:W-:Y:S02]  /*50c0*/  LOP3.LUT R5, R5, 0xff, RZ, 0xc0, !PT ;  /* 0x000000ff05057812 */ /* 0x000fe400078ec0ff */
[----:B------:R-:W-:-:S03]  /*50d0*/  LOP3.LUT R7, R7, 0xff, RZ, 0xc0, !PT ;  /* 0x000000ff07077812 */ /* 0x000fc600078ec0ff */
[----:B------:R-:W-:Y:S01]  /*50e0*/  VIADD R10, R5, 0xffffffff ;  /* 0xffffffff050a7836 */ /* 0x000fe20000000000 */
[----:B------:R-:W-:-:S04]  /*50f0*/  IADD3 R11, PT, PT, R7, -0x1, RZ ;  /* 0xffffffff070b7810 */ /* 0x000fc80007ffe0ff */
[----:B------:R-:W-:-:S04]  /*5100*/  ISETP.GT.U32.AND P0, PT, R10, 0xfd, PT ;  /* 0x000000fd0a00780c */ /* 0x000fc80003f04070 */
[----:B------:R-:W-:-:S13]  /*5110*/  ISETP.GT.U32.OR P0, PT, R11, 0xfd, P0 ;  /* 0x000000fd0b00780c */ /* 0x000fda0000704470 */
[----:B------:R-:W-:Y:S01]  /*5120*/  @!P0 IMAD.MOV.U32 R6, RZ, RZ, RZ ;  /* 0x000000ffff068224 */ /* 0x000fe200078e00ff */
[----:B------:R-:W-:Y:S06]  /*5130*/  @!P0 BRA `(.L_x_94) ;  /* 0x00000000005c8947 */ /* 0x000fec0003800000 */
[----:B------:R-:W-:Y:S02]  /*5140*/  FSETP.GTU.FTZ.AND P0, PT, |R0|, +INF , PT ;  /* 0x7f8000000000780b */ /* 0x000fe40003f1c200 */
[----:B------:R-:W-:-:S04]  /*5150*/  FSETP.GTU.FTZ.AND P1, PT, |R25|, +INF , PT ;  /* 0x7f8000001900780b */ /* 0x000fc80003f3c200 */
[----:B------:R-:W-:-:S13]  /*5160*/  PLOP3.LUT P0, PT, P0, P1, PT, 0xf8, 0x8f ;  /* 0x00000000008f781c */ /* 0x000fda0000703f70 */
[----:B------:R-:W-:Y:S05]  /*5170*/  @P0 BRA `(.L_x_95) ;  /* 0x00000004004c0947 */ /* 0x000fea0003800000 */
[----:B------:R-:W-:-:S13]  /*5180*/  LOP3.LUT P0, RZ, R13, 0x7fffffff, R0, 0xc8, !PT ;  /* 0x7fffffff0dff7812 */ /* 0x000fda000780c800 */
[----:B------:R-:W-:Y:S05]  /*5190*/  @!P0 BRA `(.L_x_96) ;  /* 0x00000004003c8947 */ /* 0x000fea0003800000 */
[C---:B------:R-:W-:Y:S02]  /*51a0*/  FSETP.NEU.FTZ.AND P3, PT, |R0|.reuse, +INF , PT ;  /* 0x7f8000000000780b */ /* 0x040fe40003f7d200 */
[----:B------:R-:W-:Y:S02]  /*51b0*/  FSETP.NEU.FTZ.AND P1, PT, |R25|, +INF , PT ;  /* 0x7f8000001900780b */ /* 0x000fe40003f3d200 */
[----:B------:R-:W-:-:S11]  /*51c0*/  FSETP.NEU.FTZ.AND P0, PT, |R0|, +INF , PT ;  /* 0x7f8000000000780b */ /* 0x000fd60003f1d200 */
[----:B------:R-:W-:Y:S05]  /*51d0*/  @!P1 BRA !P3, `(.L_x_96) ;  /* 0x00000004002c9947 */ /* 0x000fea0005800000 */
[----:B------:R-:W-:-:S04]  /*51e0*/  LOP3.LUT P3, RZ, R0, 0x7fffffff, RZ, 0xc0, !PT ;  /* 0x7fffffff00ff7812 */ /* 0x000fc8000786c0ff */
[----:B------:R-:W-:-:S13]  /*51f0*/  PLOP3.LUT P1, PT, P1, P3, PT, 0x2f, 0xf2 ;  /* 0x0000000000f2781c */ /* 0x000fda0000f26577 */
[----:B------:R-:W-:Y:S05]  /*5200*/  @P1 BRA `(.L_x_97) ;  /* 0x0000000400181947 */ /* 0x000fea0003800000 */
[----:B------:R-:W-:-:S04]  /*5210*/  LOP3.LUT P1, RZ, R13, 0x7fffffff, RZ, 0xc0, !PT ;  /* 0x7fffffff0dff7812 */ /* 0x000fc8000782c0ff */
[----:B------:R-:W-:-:S13]  /*5220*/  PLOP3.LUT P0, PT, P0, P1, PT, 0x2f, 0xf2 ;  /* 0x0000000000f2781c */ /* 0x000fda0000702577 */
[----:B------:R-:W-:Y:S05]  /*5230*/  @P0 BRA `(.L_x_98) ;  /* 0x0000000400000947 */ /* 0x000fea0003800000 */
[----:B------:R-:W-:Y:S02]  /*5240*/  ISETP.GE.AND P0, PT, R11, RZ, PT ;  /* 0x000000ff0b00720c */ /* 0x000fe40003f06270 */
[----:B------:R-:W-:-:S11]  /*5250*/  ISETP.GE.AND P1, PT, R10, RZ, PT ;  /* 0x000000ff0a00720c */ /* 0x000fd60003f26270 */
[----:B------:R-:W-:Y:S02]  /*5260*/  @P0 IMAD.MOV.U32 R6, RZ, RZ, RZ ;  /* 0x000000ffff060224 */ /* 0x000fe400078e00ff */
[----:B------:R-:W-:Y:S01]  /*5270*/  @!P0 FFMA R0, R0, 1.84467440737095516160e+19, RZ ;  /* 0x5f80000000008823 */ /* 0x000fe200000000ff */
[----:B------:R-:W-:Y:S02]  /*5280*/  @!P0 IMAD.MOV.U32 R6, RZ, RZ, -0x40 ;  /* 0xffffffc0ff068424 */ /* 0x000fe400078e00ff */
[----:B------:R-:W-:Y:S02]  /*5290*/  @!P1 FFMA R13, R25, 1.84467440737095516160e+19, RZ ;  /* 0x5f800000190d9823 */ /* 0x000fe400000000ff */
[----:B------:R-:W-:-:S07]  /*52a0*/  @!P1 VIADD R6, R6, 0x40 ;  /* 0x0000004006069836 */ /* 0x000fce0000000000 */
.L_x_94:
[----:B------:R-:W-:Y:S01]  /*52b0*/  LEA R10, R5, 0xc0800000, 0x17 ;  /* 0xc0800000050a7811 */ /* 0x000fe200078eb8ff */
[----:B------:R-:W-:Y:S01]  /*52c0*/  BSSY.RECONVERGENT B2, `(.L_x_99) ;  /* 0x0000036000027945 */ /* 0x000fe20003800200 */
[----:B------:R-:W-:-:S03]  /*52d0*/  IADD3 R7, PT, PT, R7, -0x7f, RZ ;  /* 0xffffff8107077810 */ /* 0x000fc60007ffe0ff */
[----:B------:R-:W-:Y:S01]  /*52e0*/  IMAD.IADD R21, R13, 0x1, -R10 ;  /* 0x000000010d157824 */ /* 0x000fe200078e0a0a */
[C---:B------:R-:W-:Y:S01]  /*52f0*/  IADD3 R5, PT, PT, R7.reuse, 0x7f, -R5 ;  /* 0x0000007f07057810 */ /* 0x040fe20007ffe805 */
[----:B------:R-:W-:Y:S02]  /*5300*/  IMAD R0, R7, -0x800000, R0 ;  /* 0xff80000007007824 */ /* 0x000fe400078e0200 */
[----:B------:R-:W0:Y:S01]  /*5310*/  MUFU.RCP R10, R21 ;  /* 0x00000015000a7308 */ /* 0x000e220000001000 */
[----:B------:R-:W-:-:S04]  /*5320*/  FADD.FTZ R11, -R21, -RZ ;  /* 0x800000ff150b7221 */ /* 0x000fc80000010100 */
[----:B0-----:R-:W-:-:S04]  /*5330*/  FFMA R13, R10, R11, 1 ;  /* 0x3f8000000a0d7423 */ /* 0x001fc8000000000b */
[----:B------:R-:W-:-:S04]  /*5340*/  FFMA R13, R10, R13, R10 ;  /* 0x0000000d0a0d7223 */ /* 0x000fc8000000000a */
[----:B------:R-:W-:-:S04]  /*5350*/  FFMA R10, R0, R13, RZ ;  /* 0x0000000d000a7223 */ /* 0x000fc800000000ff */
[----:B------:R-:W-:-:S04]  /*5360*/  FFMA R7, R11, R10, R0 ;  /* 0x0000000a0b077223 */ /* 0x000fc80000000000 */
[----:B------:R-:W-:Y:S01]  /*5370*/  FFMA R10, R13, R7, R10 ;  /* 0x000000070d0a7223 */ /* 0x000fe2000000000a */
[----:B------:R-:W-:-:S03]  /*5380*/  IMAD.IADD R7, R5, 0x1, R6 ;  /* 0x0000000105077824 */ /* 0x000fc600078e0206 */
[----:B------:R-:W-:-:S04]  /*5390*/  FFMA R11, R11, R10, R0 ;  /* 0x0000000a0b0b7223 */ /* 0x000fc80000000000 */
[----:B------:R-:W-:-:S05]  /*53a0*/  FFMA R0, R13, R11, R10 ;  /* 0x0000000b0d007223 */ /* 0x000fca000000000a */
[----:B------:R-:W-:-:S04]  /*53b0*/  SHF.R.U32.HI R6, RZ, 0x17, R0 ;  /* 0x00000017ff067819 */ /* 0x000fc80000011600 */
[----:B------:R-:W-:-:S05]  /*53c0*/  LOP3.LUT R6, R6, 0xff, RZ, 0xc0, !PT ;  /* 0x000000ff06067812 */ /* 0x000fca00078ec0ff */
[----:B------:R-:W-:-:S04]  /*53d0*/  IMAD.IADD R5, R6, 0x1, R7 ;  /* 0x0000000106057824 */ /* 0x000fc800078e0207 */
[----:B------:R-:W-:-:S05]  /*53e0*/  VIADD R6, R5, 0xffffffff ;  /* 0xffffffff05067836 */ /* 0x000fca0000000000 */
[----:B------:R-:W-:-:S13]  /*53f0*/  ISETP.GE.U32.AND P0, PT, R6, 0xfe, PT ;  /* 0x000000fe0600780c */ /* 0x000fda0003f06070 */
[----:B------:R-:W-:Y:S05]  /*5400*/  @!P0 BRA `(.L_x_100) ;  /* 0x0000000000808947 */ /* 0x000fea0003800000 */
[----:B------:R-:W-:-:S13]  /*5410*/  ISETP.GT.AND P0, PT, R5, 0xfe, PT ;  /* 0x000000fe0500780c */ /* 0x000fda0003f04270 */
[----:B------:R-:W-:Y:S05]  /*5420*/  @P0 BRA `(.L_x_101) ;  /* 0x00000000006c0947 */ /* 0x000fea0003800000 */
[----:B------:R-:W-:-:S13]  /*5430*/  ISETP.GE.AND P0, PT, R5, 0x1, PT ;  /* 0x000000010500780c */ /* 0x000fda0003f06270 */
[----:B------:R-:W-:Y:S05]  /*5440*/  @P0 BRA `(.L_x_102) ;  /* 0x0000000000740947 */ /* 0x000fea0003800000 */
[----:B------:R-:W-:Y:S02]  /*5450*/  ISETP.GE.AND P0, PT, R5, -0x18, PT ;  /* 0xffffffe80500780c */ /* 0x000fe40003f06270 */
[----:B------:R-:W-:-:S11]  /*5460*/  LOP3.LUT R0, R0, 0x80000000, RZ, 0xc0, !PT ;  /* 0x8000000000007812 */ /* 0x000fd600078ec0ff */
[----:B------:R-:W-:Y:S05]  /*5470*/  @!P0 BRA `(.L_x_102) ;  /* 0x0000000000688947 */ /* 0x000fea0003800000 */
[CCC-:B------:R-:W-:Y:S01]  /*5480*/  FFMA.RZ R6, R13.reuse, R11.reuse, R10.reuse ;  /* 0x0000000b0d067223 */ /* 0x1c0fe2000000c00a */
[CCC-:B------:R-:W-:Y:S01]  /*5490*/  FFMA.RP R7, R13.reuse, R11.reuse, R10.reuse ;  /* 0x0000000b0d077223 */ /* 0x1c0fe2000000800a */
[----:B------:R-:W-:Y:S01]  /*54a0*/  FFMA.RM R10, R13, R11, R10 ;  /* 0x0000000b0d0a7223 */ /* 0x000fe2000000400a */
[C---:B------:R-:W-:Y:S02]  /*54b0*/  ISETP.NE.AND P3, PT, R5.reuse, RZ, PT ;  /* 0x000000ff0500720c */ /* 0x040fe40003f65270 */
[----:B------:R-:W-:Y:S02]  /*54c0*/  LOP3.LUT R6, R6, 0x7fffff, RZ, 0xc0, !PT ;  /* 0x007fffff06067812 */ /* 0x000fe400078ec0ff */
[C---:B------:R-:W-:Y:S02]  /*54d0*/  ISETP.NE.AND P1, PT, R5.reuse, RZ, PT ;  /* 0x000000ff0500720c */ /* 0x040fe40003f25270 */
[----:B------:R-:W-:Y:S01]  /*54e0*/  LOP3.LUT R11, R6, 0x800000, RZ, 0xfc, !PT ;  /* 0x00800000060b7812 */ /* 0x000fe200078efcff */
[----:B------:R-:W-:Y:S01]  /*54f0*/  VIADD R6, R5, 0x20 ;  /* 0x0000002005067836 */ /* 0x000fe20000000000 */
[----:B------:R-:W-:Y:S01]  /*5500*/  FSETP.NEU.FTZ.AND P0, PT, R7, R10, PT ;  /* 0x0000000a0700720b */ /* 0x000fe20003f1d000 */
[----:B------:R-:W-:-:S03]  /*5510*/  IMAD.MOV R5, RZ, RZ, -R5 ;  /* 0x000000ffff057224 */ /* 0x000fc600078e0a05 */
[----:B------:R-:W-:Y:S02]  /*5520*/  SHF.L.U32 R6, R11, R6, RZ ;  /* 0x000000060b067219 */ /* 0x000fe400000006ff */
[----:B------:R-:W-:Y:S02]  /*5530*/  SEL R10, R5, RZ, P3 ;  /* 0x000000ff050a7207 */ /* 0x000fe40001800000 */
[----:B------:R-:W-:Y:S02]  /*5540*/  ISETP.NE.AND P1, PT, R6, RZ, P1 ;  /* 0x000000ff0600720c */ /* 0x000fe40000f25270 */
[----:B------:R-:W-:Y:S02]  /*5550*/  SHF.R.U32.HI R10, RZ, R10, R11 ;  /* 0x0000000aff0a7219 */ /* 0x000fe4000001160b */
[----:B------:R-:W-:Y:S02]  /*5560*/  PLOP3.LUT P0, PT, P0, P1, PT, 0xf8, 0x8f ;  /* 0x00000000008f781c */ /* 0x000fe40000703f70 */
[----:B------:R-:W-:-:S02]  /*5570*/  SHF.R.U32.HI R6, RZ, 0x1, R10 ;  /* 0x00000001ff067819 */ /* 0x000fc4000001160a */
[----:B------:R-:W-:-:S04]  /*5580*/  SEL R5, RZ, 0x1, !P0 ;  /* 0x00000001ff057807 */ /* 0x000fc80004000000 */
[----:B------:R-:W-:-:S04]  /*5590*/  LOP3.LUT R5, R5, 0x1, R6, 0xf8, !PT ;  /* 0x0000000105057812 */ /* 0x000fc800078ef806 */
[----:B------:R-:W-:-:S05]  /*55a0*/  LOP3.LUT R5, R5, R10, RZ, 0xc0, !PT ;  /* 0x0000000a05057212 */ /* 0x000fca00078ec0ff */
[----:B------:R-:W-:-:S05]  /*55b0*/  IMAD.IADD R5, R6, 0x1, R5 ;  /* 0x0000000106057824 */ /* 0x000fca00078e0205 */
[----:B------:R-:W-:Y:S01]  /*55c0*/  LOP3.LUT R0, R5, R0, RZ, 0xfc, !PT ;  /* 0x0000000005007212 */ /* 0x000fe200078efcff */
[----:B------:R-:W-:Y:S06]  /*55d0*/  BRA `(.L_x_102) ;  /* 0x0000000000107947 */ /* 0x000fec0003800000 */
.L_x_101:
[----:B------:R-:W-:-:S04]  /*55e0*/  LOP3.LUT R0, R0, 0x80000000, RZ, 0xc0, !PT ;  /* 0x8000000000007812 */ /* 0x000fc800078ec0ff */
[----:B------:R-:W-:Y:S01]  /*55f0*/  LOP3.LUT R0, R0, 0x7f800000, RZ, 0xfc, !PT ;  /* 0x7f80000000007812 */ /* 0x000fe200078efcff */
[----:B------:R-:W-:Y:S06]  /*5600*/  BRA `(.L_x_102) ;  /* 0x0000000000047947 */ /* 0x000fec0003800000 */
.L_x_100:
[----:B------:R-:W-:-:S07]  /*5610*/  LEA R0, R7, R0, 0x17 ;  /* 0x0000000007007211 */ /* 0x000fce00078eb8ff */
.L_x_102:
[----:B------:R-:W-:Y:S05]  /*5620*/  BSYNC.RECONVERGENT B2 ;  /* 0x0000000000027941 */ /* 0x000fea0003800200 */
.L_x_99:
[----:B------:R-:W-:Y:S05]  /*5630*/  BRA `(.L_x_103) ;  /* 0x0000000000207947 */ /* 0x000fea0003800000 */
.L_x_98:
[----:B------:R-:W-:-:S04]  /*5640*/  LOP3.LUT R0, R13, 0x80000000, R0, 0x48, !PT ;  /* 0x800000000d007812 */ /* 0x000fc800078e4800 */
[----:B------:R-:W-:Y:S01]  /*5650*/  LOP3.LUT R0, R0, 0x7f800000, RZ, 0xfc, !PT ;  /* 0x7f80000000007812 */ /* 0x000fe200078efcff */
[----:B------:R-:W-:Y:S06]  /*5660*/  BRA `(.L_x_103) ;  /* 0x0000000000147947 */ /* 0x000fec0003800000 */
.L_x_97:
[----:B------:R-:W-:Y:S01]  /*5670*/  LOP3.LUT R0, R13, 0x80000000, R0, 0x48, !PT ;  /* 0x800000000d007812 */ /* 0x000fe200078e4800 */
[----:B------:R-:W-:Y:S06]  /*5680*/  BRA `(.L_x_103) ;  /* 0x00000000000c7947 */ /* 0x000fec0003800000 */
.L_x_96:
[----:B------:R-:W0:Y:S01]  /*5690*/  MUFU.RSQ R0, -QNAN ;  /* 0xffc0000000007908 */ /* 0x000e220000001400 */
[----:B------:R-:W-:Y:S05]  /*56a0*/  BRA `(.L_x_103) ;  /* 0x0000000000047947 */ /* 0x000fea0003800000 */
.L_x_95:
[----:B------:R-:W-:-:S07]  /*56b0*/  FADD.FTZ R0, R0, R25 ;  /* 0x0000001900007221 */ /* 0x000fce0000010000 */
.L_x_103:
[----:B------:R-:W-:Y:S05]  /*56c0*/  BSYNC.RECONVERGENT B1 ;  /* 0x0000000000017941 */ /* 0x000fea0003800200 */
.L_x_93:
[----:B------:R-:W-:Y:S02]  /*56d0*/  IMAD.MOV.U32 R5, RZ, RZ, 0x0 ;  /* 0x00000000ff057424 */ /* 0x000fe400078e00ff */
[----:B0-----:R-:W-:Y:S02]  /*56e0*/  IMAD.MOV.U32 R35, RZ, RZ, R0 ;  /* 0x000000ffff237224 */ /* 0x001fe400078e0000 */
[----:B------:R-:W-:Y:S05]  /*56f0*/  RET.REL.NODEC R4 `(_Z21CalculatePArrayKerneliiiiPfS_S_S_) ;  /* 0xffffffa804407950 */ /* 0x000fea0003c3ffff */
        .type           $_Z21CalculatePArrayKerneliiiiPfS_S_S_$__internal_accurate_pow,@function
        .size           $_Z21CalculatePArrayKerneliiiiPfS_S_S_$__internal_accurate_pow,(.L_x_107 - $_Z21CalculatePArrayKerneliiiiPfS_S_S_$__internal_accurate_pow)
$_Z21CalculatePArrayKerneliiiiPfS_S_S_$__internal_accurate_pow:
[----:B------:R-:W0:Y:S01]  /*5700*/  MUFU.RCP64H R7, 2 ;  /* 0x4000000000077908 */ /* 0x000e220000001800 */
[----:B------:R-:W-:Y:S01]  /*5710*/  IMAD.MOV.U32 R4, RZ, RZ, 0x0 ;  /* 0x00000000ff047424 */ /* 0x000fe200078e00ff */
[----:B------:R-:W-:Y:S01]  /*5720*/  MOV R11, 0x3ed0f5d2 ;  /* 0x3ed0f5d2000b7802 */ /* 0x000fe20000000f00 */
[----:B------:R-:W-:Y:S01]  /*5730*/  IMAD.MOV.U32 R5, RZ, RZ, 0x40000000 ;  /* 0x40000000ff057424 */ /* 0x000fe200078e00ff */
[----:B------:R-:W-:Y:S01]  /*5740*/  UMOV UR4, 0x7d2cafe2 ;  /* 0x7d2cafe200047882 */ /* 0x000fe20000000000 */
[----:B------:R-:W-:Y:S01]  /*5750*/  IMAD.MOV.U32 R6, RZ, RZ, RZ ;  /* 0x000000ffff067224 */ /* 0x000fe200078e00ff */
[----:B------:R-:W-:Y:S01]  /*5760*/  UMOV UR5, 0x3eb0f5ff ;  /* 0x3eb0f5ff00057882 */ /* 0x000fe20000000000 */
[----:B------:R-:W-:-:S04]  /*5770*/  IMAD.MOV.U32 R10, RZ, RZ, 0x41ad3b5a ;  /* 0x41ad3b5aff0a7424 */ /* 0x000fc800078e00ff */
[----:B0-----:R-:W-:-:S08]  /*5780*/  DFMA R4, R6, -R4, 1 ;  /* 0x3ff000000604742b */ /* 0x001fd00000000804 */
[----:B------:R-:W-:-:S08]  /*5790*/  DFMA R4, R4, R4, R4 ;  /* 0x000000040404722b */ /* 0x000fd00000000004 */
[----:B------:R-:W-:-:S08]  /*57a0*/  DFMA R6, R6, R4, R6 ;  /* 0x000000040606722b */ /* 0x000fd00000000006 */
[----:B------:R-:W-:-:S08]  /*57b0*/  DMUL R8, RZ, R6 ;  /* 0x00000006ff087228 */ /* 0x000fd00000000000 */
[----:B------:R-:W-:-:S08]  /*57c0*/  DFMA R8, RZ, R6, R8 ;  /* 0x00000006ff08722b */ /* 0x000fd00000000008 */
[----:B------:R-:W-:Y:S02]  /*57d0*/  DMUL R4, R8, R8 ;  /* 0x0000000808047228 */ /* 0x000fe40000000000 */
[----:B------:R-:W-:-:S06]  /*57e0*/  DADD R12, RZ, -R8 ;  /* 0x00000000ff0c7229 */ /* 0x000fcc0000000808 */
[----:B------:R-:W-:Y:S01]  /*57f0*/  DFMA R10, R4, UR4, R10 ;  /* 0x00000004040a7c2b */ /* 0x000fe2000800000a */
[----:B------:R-:W-:Y:S01]  /*5800*/  UMOV UR4, 0x75488a3f ;  /* 0x75488a3f00047882 */ /* 0x000fe20000000000 */
[----:B------:R-:W-:Y:S01]  /*5810*/  UMOV UR5, 0x3ef3b20a ;  /* 0x3ef3b20a00057882 */ /* 0x000fe20000000000 */
[----:B------:R-:W-:-:S05]  /*5820*/  DADD R12, R12, R12 ;  /* 0x000000000c0c7229 */ /* 0x000fca000000000c */
[----:B------:R-:W-:Y:S01]  /*5830*/  DFMA R10, R4, R10, UR4 ;  /* 0x00000004040a7e2b */ /* 0x000fe2000800000a */
[----:B------:R-:W-:Y:S01]  /*5840*/  UMOV UR4, 0xe4faecd5 ;  /* 0xe4faecd500047882 */ /* 0x000fe20000000000 */
[----:B------:R-:W-:Y:S01]  /*5850*/  UMOV UR5, 0x3f1745cd ;  /* 0x3f1745cd00057882 */ /* 0x000fe20000000000 */
[----:B------:R-:W-:-:S05]  /*5860*/  DFMA R14, RZ, -R8, R12 ;  /* 0x80000008ff0e722b */ /* 0x000fca000000000c */
[----:B------:R-:W-:Y:S01]  /*5870*/  DFMA R10, R4, R10, UR4 ;  /* 0x00000004040a7e2b */ /* 0x000fe2000800000a */
[----:B------:R-:W-:Y:S01]  /*5880*/  UMOV UR4, 0x258a578b ;  /* 0x258a578b00047882 */ /* 0x000fe20000000000 */
[----:B------:R-:W-:Y:S01]  /*5890*/  UMOV UR5, 0x3f3c71c7 ;  /* 0x3f3c71c700057882 */ /* 0x000fe20000000000 */
[----:B------:R-:W-:Y:S02]  /*58a0*/  DMUL R6, R6, R14 ;  /* 0x0000000e06067228 */ /* 0x000fe40000000000 */
[----:B------:R-:W-:-:S03]  /*58b0*/  DMUL R14, R8, R8 ;  /* 0x00000008080e7228 */ /* 0x000fc60000000000 */
[----:B------:R-:W-:Y:S01]  /*58c0*/  DFMA R10, R4, R10, UR4 ;  /* 0x00000004040a7e2b */ /* 0x000fe2000800000a */
[----:B------:R-:W-:Y:S01]  /*58d0*/  UMOV UR4, 0x9242b910 ;  /* 0x9242b91000047882 */ /* 0x000fe20000000000 */
[----:B------:R-:W-:-:S03]  /*58e0*/  UMOV UR5, 0x3f624924 ;  /* 0x3f62492400057882 */ /* 0x000fc60000000000 */
[----:B------:R-:W-:Y:S02]  /*58f0*/  VIADD R27, R7, 0x100000 ;  /* 0x00100000071b7836 */ /* 0x000fe40000000000 */
[----:B------:R-:W-:Y:S01]  /*5900*/  IMAD.MOV.U32 R26, RZ, RZ, R6 ;  /* 0x000000ffff1a7224 */ /* 0x000fe200078e0006 */
[----:B------:R-:W-:Y:S01]  /*5910*/  DFMA R10, R4, R10, UR4 ;  /* 0x00000004040a7e2b */ /* 0x000fe2000800000a */
[----:B------:R-:W-:Y:S01]  /*5920*/  UMOV UR4, 0x99999dfb ;  /* 0x99999dfb00047882 */ /* 0x000fe20000000000 */
[----:B------:R-:W-:-:S06]  /*5930*/  UMOV UR5, 0x3f899999 ;  /* 0x3f89999900057882 */ /* 0x000fcc0000000000 */
[----:B------:R-:W-:Y:S01]  /*5940*/  DFMA R10, R4, R10, UR4 ;  /* 0x00000004040a7e2b */ /* 0x000fe2000800000a */
[----:B------:R-:W-:Y:S01]  /*5950*/  UMOV UR4, 0x55555555 ;  /* 0x5555555500047882 */ /* 0x000fe20000000000 */
[----:B------:R-:W-:-:S06]  /*5960*/  UMOV UR5, 0x3fb55555 ;  /* 0x3fb5555500057882 */ /* 0x000fcc0000000000 */
[----:B------:R-:W-:-:S08]  /*5970*/  DFMA R12, R4, R10, UR4 ;  /* 0x00000004040c7e2b */ /* 0x000fd0000800000a */
[----:B------:R-:W-:Y:S01]  /*5980*/  DADD R20, -R12, UR4 ;  /* 0x000000040c147e29 */ /* 0x000fe20008000100 */
[----:B------:R-:W-:Y:S01]  /*5990*/  UMOV UR4, 0xb9e7b0 ;  /* 0x00b9e7b000047882 */ /* 0x000fe20000000000 */
[----:B------:R-:W-:-:S06]  /*59a0*/  UMOV UR5, 0x3c46a4cb ;  /* 0x3c46a4cb00057882 */ /* 0x000fcc0000000000 */
[----:B------:R-:W-:Y:S02]  /*59b0*/  DFMA R4, R4, R10, R20 ;  /* 0x0000000a0404722b */ /* 0x000fe40000000014 */
[C---:B------:R-:W-:Y:S02]  /*59c0*/  DFMA R20, R8.reuse, R8, -R14 ;  /* 0x000000080814722b */ /* 0x040fe4000000080e */
[----:B------:R-:W-:-:S04]  /*59d0*/  DMUL R10, R8, R14 ;  /* 0x0000000e080a7228 */ /* 0x000fc80000000000 */
[----:B------:R-:W-:Y:S01]  /*59e0*/  DADD R4, R4, -UR4 ;  /* 0x8000000404047e29 */ /* 0x000fe20008000000 */
[----:B------:R-:W-:Y:S01]  /*59f0*/  UMOV UR4, 0x0 ;  /* 0x0000000000047882 */ /* 0x000fe20000000000 */
[C---:B------:R-:W-:Y:S01]  /*5a00*/  DFMA R20, R8.reuse, R26, R20 ;  /* 0x0000001a0814722b */ /* 0x040fe20000000014 */
[----:B------:R-:W-:Y:S01]  /*5a10*/  UMOV UR5, 0x3ff00000 ;  /* 0x3ff0000000057882 */ /* 0x000fe20000000000 */
[----:B------:R-:W-:-:S08]  /*5a20*/  DFMA R26, R8, R14, -R10 ;  /* 0x0000000e081a722b */ /* 0x000fd0000000080a */
[----:B------:R-:W-:Y:S02]  /*5a30*/  DFMA R26, R6, R14, R26 ;  /* 0x0000000e061a722b */ /* 0x000fe4000000001a */
[----:B------:R-:W-:-:S06]  /*5a40*/  DADD R14, R12, R4 ;  /* 0x000000000c0e7229 */ /* 0x000fcc0000000004 */
[----:B------:R-:W-:Y:S02]  /*5a50*/  DFMA R20, R8, R20, R26 ;  /* 0x000000140814722b */ /* 0x000fe4000000001a */
[----:B------:R-:W-:Y:S02]  /*5a60*/  DADD R26, R12, -R14 ;  /* 0x000000000c1a7229 */ /* 0x000fe4000000080e */
[----:B------:R-:W-:-:S06]  /*5a70*/  DMUL R12, R14, R10 ;  /* 0x0000000a0e0c7228 */ /* 0x000fcc0000000000 */
[----:B------:R-:W-:Y:S02]  /*5a80*/  DADD R4, R4, R26 ;  /* 0x0000000004047229 */ /* 0x000fe4000000001a */
[----:B------:R-:W-:-:S08]  /*5a90*/  DFMA R26, R14, R10, -R12 ;  /* 0x0000000a0e1a722b */ /* 0x000fd0000000080c */
[----:B------:R-:W-:-:S08]  /*5aa0*/  DFMA R20, R14, R20, R26 ;  /* 0x000000140e14722b */ /* 0x000fd0000000001a */
[----:B------:R-:W-:-:S08]  /*5ab0*/  DFMA R20, R4, R10, R20 ;  /* 0x0000000a0414722b */ /* 0x000fd00000000014 */
[----:B------:R-:W-:-:S08]  /*5ac0*/  DADD R4, R12, R20 ;  /* 0x000000000c047229 */ /* 0x000fd00000000014 */
[--C-:B------:R-:W-:Y:S02]  /*5ad0*/  DADD R10, R8, R4.reuse ;  /* 0x00000000080a7229 */ /* 0x100fe40000000004 */
[----:B------:R-:W-:-:S06]  /*5ae0*/  DADD R12, R12, -R4 ;  /* 0x000000000c0c7229 */ /* 0x000fcc0000000804 */
[----:B------:R-:W-:Y:S02]  /*5af0*/  DADD R8, R8, -R10 ;  /* 0x0000000008087229 */ /* 0x000fe4000000080a */
[----:B------:R-:W-:-:S06]  /*5b00*/  DADD R12, R20, R12 ;  /* 0x00000000140c7229 */ /* 0x000fcc000000000c */
[----:B------:R-:W-:Y:S01]  /*5b10*/  DADD R8, R4, R8 ;  /* 0x0000000004087229 */ /* 0x000fe20000000008 */
[----:B------:R-:W-:Y:S02]  /*5b20*/  IMAD.MOV.U32 R4, RZ, RZ, -0x105c611 ;  /* 0xfefa39efff047424 */ /* 0x000fe400078e00ff */
[----:B------:R-:W-:-:S05]  /*5b30*/  IMAD.MOV.U32 R5, RZ, RZ, 0x3fe62e42 ;  /* 0x3fe62e42ff057424 */ /* 0x000fca00078e00ff */
[----:B------:R-:W-:-:S08]  /*5b40*/  DADD R8, R12, R8 ;  /* 0x000000000c087229 */ /* 0x000fd00000000008 */
[----:B------:R-:W-:Y:S01]  /*5b50*/  DADD R12, R6, R8 ;  /* 0x00000000060c7229 */ /* 0x000fe20000000008 */
[----:B------:R-:W-:Y:S02]  /*5b60*/  IMAD.MOV.U32 R6, RZ, RZ, -0x105c611 ;  /* 0xfefa39efff067424 */ /* 0x000fe400078e00ff */
[----:B------:R-:W-:-:S05]  /*5b70*/  IMAD.MOV.U32 R7, RZ, RZ, 0x3fe62e42 ;  /* 0x3fe62e42ff077424 */ /* 0x000fca00078e00ff */
[----:B------:R-:W-:-:S08]  /*5b80*/  DADD R8, R10, R12 ;  /* 0x000000000a087229 */ /* 0x000fd0000000000c */
[--C-:B------:R-:W-:Y:S02]  /*5b90*/  DFMA R6, R6, UR4, R8.reuse ;  /* 0x0000000406067c2b */ /* 0x100fe40008000008 */
[----:B------:R-:W-:-:S06]  /*5ba0*/  DADD R10, R10, -R8 ;  /* 0x000000000a0a7229 */ /* 0x000fcc0000000808 */
[----:B------:R-:W-:Y:S02]  /*5bb0*/  DFMA R14, -R4, 1, R6 ;  /* 0x3ff00000040e782b */ /* 0x000fe40000000106 */
[----:B------:R-:W-:Y:S01]  /*5bc0*/  DADD R10, R12, R10 ;  /* 0x000000000c0a7229 */ /* 0x000fe2000000000a */
[----:B------:R-:W-:-:S05]  /*5bd0*/  LOP3.LUT R12, R3, 0xff0fffff, RZ, 0xc0, !PT ;  /* 0xff0fffff030c7812 */ /* 0x000fca00078ec0ff */
[----:B------:R-:W-:Y:S01]  /*5be0*/  DADD R14, -R8, R14 ;  /* 0x00000000080e7229 */ /* 0x000fe2000000010e */
[----:B------:R-:W-:Y:S01]  /*5bf0*/  MOV R8, 0x3b39803f ;  /* 0x3b39803f00087802 */ /* 0x000fe20000000f00 */
[----:B------:R-:W-:-:S06]  /*5c00*/  IMAD.MOV.U32 R9, RZ, RZ, 0x3c7abc9e ;  /* 0x3c7abc9eff097424 */ /* 0x000fcc00078e00ff */
[----:B------:R-:W-:-:S08]  /*5c10*/  DADD R10, R10, -R14 ;  /* 0x000000000a0a7229 */ /* 0x000fd0000000080e */
[----:B------:R-:W-:Y:S01]  /*5c20*/  DFMA R10, R8, UR4, R10 ;  /* 0x00000004080a7c2b */ /* 0x000fe2000800000a */
[----:B------:R-:W-:Y:S01]  /*5c30*/  UMOV UR4, 0x3b39803f ;  /* 0x3b39803f00047882 */ /* 0x000fe20000000000 */
[----:B------:R-:W-:Y:S01]  /*5c40*/  IMAD.SHL.U32 R8, R3, 0x2, RZ ;  /* 0x0000000203087824 */ /* 0x000fe200078e00ff */
[----:B------:R-:W-:-:S04]  /*5c50*/  UMOV UR5, 0x3c7abc9e ;  /* 0x3c7abc9e00057882 */ /* 0x000fc80000000000 */
[----:B------:R-:W-:Y:S01]  /*5c60*/  ISETP.GT.U32.AND P0, PT, R8, -0x2000001, PT ;  /* 0xfdffffff0800780c */ /* 0x000fe20003f04070 */
[----:B------:R-:W-:-:S03]  /*5c70*/  DADD R8, R6, R10 ;  /* 0x0000000006087229 */ /* 0x000fc6000000000a */
[----:B------:R-:W-:-:S05]  /*5c80*/  SEL R19, R12, R3, P0 ;  /* 0x000000030c137207 */ /* 0x000fca0000000000 */
[----:B------:R-:W-:Y:S02]  /*5c90*/  DADD R12, R6, -R8 ;  /* 0x00000000060c7229 */ /* 0x000fe40000000808 */
[----:B------:R-:W-:-:S06]  /*5ca0*/  DMUL R6, R8, R18 ;  /* 0x0000001208067228 */ /* 0x000fcc0000000000 */
[----:B------:R-:W-:Y:S02]  /*5cb0*/  DADD R12, R10, R12 ;  /* 0x000000000a0c7229 */ /* 0x000fe4000000000c */
[----:B------:R-:W-:Y:S01]  /*5cc0*/  DFMA R8, R8, R18, -R6 ;  /* 0x000000120808722b */ /* 0x000fe20000000806 */
[----:B------:R-:W-:Y:S02]  /*5cd0*/  IMAD.MOV.U32 R10, RZ, RZ, 0x652b82fe ;  /* 0x652b82feff0a7424 */ /* 0x000fe400078e00ff */
[----:B------:R-:W-:-:S05]  /*5ce0*/  IMAD.MOV.U32 R11, RZ, RZ, 0x3ff71547 ;  /* 0x3ff71547ff0b7424 */ /* 0x000fca00078e00ff */
[----:B------:R-:W-:-:S08]  /*5cf0*/  DFMA R12, R12, R18, R8 ;  /* 0x000000120c0c722b */ /* 0x000fd00000000008 */
[----:B------:R-:W-:-:S08]  /*5d00*/  DADD R8, R6, R12 ;  /* 0x0000000006087229 */ /* 0x000fd0000000000c */
[----:B------:R-:W-:Y:S02]  /*5d10*/  DFMA R10, R8, R10, 6.75539944105574400000e+15 ;  /* 0x43380000080a742b */ /* 0x000fe4000000000a */
[----:B------:R-:W-:Y:S01]  /*5d20*/  FSETP.GEU.AND P0, PT, |R9|, 4.1917929649353027344, PT ;  /* 0x4086232b0900780b */ /* 0x000fe20003f0e200 */
[----:B------:R-:W-:-:S05]  /*5d30*/  DADD R6, R6, -R8 ;  /* 0x0000000006067229 */ /* 0x000fca0000000808 */
[----:B------:R-:W-:-:S03]  /*5d40*/  DADD R14, R10, -6.75539944105574400000e+15 ;  /* 0xc33800000a0e7429 */ /* 0x000fc60000000000 */
[----:B------:R-:W-:-:S05]  /*5d50*/  DADD R12, R12, R6 ;  /* 0x000000000c0c7229 */ /* 0x000fca0000000006 */
[----:B------:R-:W-:-:S08]  /*5d60*/  DFMA R4, R14, -R4, R8 ;  /* 0x800000040e04722b */ /* 0x000fd00000000008 */
[----:B------:R-:W-:Y:S01]  /*5d70*/  DFMA R4, R14, -UR4, R4 ;  /* 0x800000040e047c2b */ /* 0x000fe20008000004 */
[----:B------:R-:W-:Y:S01]  /*5d80*/  UMOV UR4, 0x69ce2bdf ;  /* 0x69ce2bdf00047882 */ /* 0x000fe20000000000 */
[----:B------:R-:W-:Y:S01]  /*5d90*/  IMAD.MOV.U32 R14, RZ, RZ, -0x35dec16 ;  /* 0xfca213eaff0e7424 */ /* 0x000fe200078e00ff */
[----:B------:R-:W-:Y:S01]  /*5da0*/  UMOV UR5, 0x3e5ade15 ;  /* 0x3e5ade1500057882 */ /* 0x000fe20000000000 */
[----:B------:R-:W-:-:S06]  /*5db0*/  IMAD.MOV.U32 R15, RZ, RZ, 0x3e928af3 ;  /* 0x3e928af3ff0f7424 */ /* 0x000fcc00078e00ff */
[----:B------:R-:W-:Y:S01]  /*5dc0*/  DFMA R14, R4, UR4, R14 ;  /* 0x00000004040e7c2b */ /* 0x000fe2000800000e */
[----:B------:R-:W-:Y:S01]  /*5dd0*/  UMOV UR4, 0x62401315 ;  /* 0x6240131500047882 */ /* 0x000fe20000000000 */
[----:B------:R-:W-:-:S06]  /*5de0*/  UMOV UR5, 0x3ec71dee ;  /* 0x3ec71dee00057882 */ /* 0x000fcc0000000000 */
[----:B------:R-:W-:Y:S01]  /*5df0*/  DFMA R14, R4, R14, UR4 ;  /* 0x00000004040e7e2b */ /* 0x000fe2000800000e */
        /* <DEDUP_REMOVED lines=20> */
[----:B------:R-:W-:-:S08]  /*5f40*/  DFMA R14, R4, R14, UR4 ;  /* 0x00000004040e7e2b */ /* 0x000fd0000800000e */
[----:B------:R-:W-:-:S08]  /*5f50*/  DFMA R14, R4, R14, 1 ;  /* 0x3ff00000040e742b */ /* 0x000fd0000000000e */
[----:B------:R-:W-:-:S10]  /*5f60*/  DFMA R4, R4, R14, 1 ;  /* 0x3ff000000404742b */ /* 0x000fd4000000000e */
[----:B------:R-:W-:Y:S01]  /*5f70*/  LEA R7, R10, R5, 0x14 ;  /* 0x000000050a077211 */ /* 0x000fe200078ea0ff */
[----:B------:R-:W-:Y:S01]  /*5f80*/  IMAD.MOV.U32 R6, RZ, RZ, R4 ;  /* 0x000000ffff067224 */ /* 0x000fe200078e0004 */
[----:B------:R-:W-:Y:S06]  /*5f90*/  @!P0 BRA `(.L_x_104) ;  /* 0x0000000000348947 */ /* 0x000fec0003800000 */
[----:B------:R-:W-:Y:S01]  /*5fa0*/  FSETP.GEU.AND P1, PT, |R9|, 4.2275390625, PT ;  /* 0x408748000900780b */ /* 0x000fe20003f2e200 */
[C---:B------:R-:W-:Y:S02]  /*5fb0*/  DADD R6, R8.reuse, +INF ;  /* 0x7ff0000008067429 */ /* 0x040fe40000000000 */
[----:B------:R-:W-:-:S08]  /*5fc0*/  DSETP.GEU.AND P0, PT, R8, RZ, PT ;  /* 0x000000ff0800722a */ /* 0x000fd00003f0e000 */
[----:B------:R-:W-:Y:S02]  /*5fd0*/  FSEL R6, R6, RZ, P0 ;  /* 0x000000ff06067208 */ /* 0x000fe40000000000 */
[----:B------:R-:W-:Y:S01]  /*5fe0*/  FSEL R7, R7, RZ, P0 ;  /* 0x000000ff07077208 */ /* 0x000fe20000000000 */
[----:B------:R-:W-:Y:S06]  /*5ff0*/  @P1 BRA `(.L_x_104) ;  /* 0x00000000001c1947 */ /* 0x000fec0003800000 */
[----:B------:R-:W-:-:S04]  /*6000*/  LEA.HI R3, R10, R10, RZ, 0x1 ;  /* 0x0000000a0a037211 */ /* 0x000fc800078f08ff */
[----:B------:R-:W-:-:S05]  /*6010*/  SHF.R.S32.HI R3, RZ, 0x1, R3 ;  /* 0x00000001ff037819 */ /* 0x000fca0000011403 */
[----:B------:R-:W-:Y:S02]  /*6020*/  IMAD.IADD R6, R10, 0x1, -R3 ;  /* 0x000000010a067824 */ /* 0x000fe400078e0a03 */
[----:B------:R-:W-:-:S03]  /*6030*/  IMAD R5, R3, 0x100000, R5 ;  /* 0x0010000003057824 */ /* 0x000fc600078e0205 */
[----:B------:R-:W-:Y:S01]  /*6040*/  LEA R7, R6, 0x3ff00000, 0x14 ;  /* 0x3ff0000006077811 */ /* 0x000fe200078ea0ff */
[----:B------:R-:W-:-:S06]  /*6050*/  IMAD.MOV.U32 R6, RZ, RZ, RZ ;  /* 0x000000ffff067224 */ /* 0x000fcc00078e00ff */
[----:B------:R-:W-:-:S11]  /*6060*/  DMUL R6, R4, R6 ;  /* 0x0000000604067228 */ /* 0x000fd60000000000 */
.L_x_104:
[----:B------:R-:W-:Y:S01]  /*6070*/  DFMA R12, R12, R6, R6 ;  /* 0x000000060c0c722b */ /* 0x000fe20000000006 */
[----:B------:R-:W-:Y:S01]  /*6080*/  IMAD.MOV.U32 R17, RZ, RZ, 0x0 ;  /* 0x00000000ff117424 */ /* 0x000fe200078e00ff */
[----:B------:R-:W-:-:S08]  /*6090*/  DSETP.NEU.AND P0, PT, |R6|, +INF , PT ;  /* 0x7ff000000600742a */ /* 0x000fd00003f0d200 */
[----:B------:R-:W-:Y:S02]  /*60a0*/  FSEL R4, R6, R12, !P0 ;  /* 0x0000000c06047208 */ /* 0x000fe40004000000 */
[----:B------:R-:W-:Y:S01]  /*60b0*/  FSEL R5, R7, R13, !P0 ;  /* 0x0000000d07057208 */ /* 0x000fe20004000000 */
[----:B------:R-:W-:Y:S06]  /*60c0*/  RET.REL.NODEC R16 `(_Z21CalculatePArrayKerneliiiiPfS_S_S_) ;  /* 0xffffff9c10cc7950 */ /* 0x000fec0003c3ffff */
.L_x_105:
[----:B------:R-:W-:-:S00]  /*60d0*/  BRA `(.L_x_105) ;  /* 0xfffffffc00fc7947 */ /* 0x000fc0000383ffff */
[----:B------:R-:W-:-:S00]  /*60e0*/  NOP ;  /* 0x0000000000007918 */ /* 0x000fc00000000000 */
        /* <DEDUP_REMOVED lines=9> */
.L_x_107:


//--------------------- .nv.global.init           --------------------------
	.section	.nv.global.init,"aw",@progbits
.nv.global.init:
	.type		$str$2,@object
	.size		$str$2,($str$4 - $str$2)
$str$2:
        /*0000*/ 	.byte	0x68, 0x65, 0x6c, 0x70, 0x65, 0x72, 0x31, 0x3a, 0x25, 0x64, 0x20, 0x0a, 0x00
	.type		$str$4,@object
	.size		$str$4,($str$3 - $str$4)
$str$4:
        /*000d*/ 	.byte	0x68, 0x65, 0x6c, 0x70, 0x65, 0x72, 0x33, 0x3a, 0x20, 0x25, 0x64, 0x20, 0x0a, 0x00
	.type		$str$3,@object
	.size		$str$3,($str$5 - $str$3)
$str$3:
        /*001b*/ 	.byte	0x68, 0x65, 0x6c, 0x70, 0x65, 0x72, 0x32, 0x3a, 0x20, 0x25, 0x64, 0x20, 0x0a, 0x00
	.type		$str$5,@object
	.size		$str$5,($str$6 - $str$5)
$str$5:
        /*0029*/ 	.byte	0x69, 0x6e, 0x64, 0x65, 0x78, 0x20, 0x69, 0x73, 0x20, 0x3a, 0x25, 0x64, 0x20, 0x0a, 0x00
	.type		$str$6,@object
	.size		$str$6,($str$8 - $str$6)
$str$6:
        /*0038*/ 	.byte	0x61, 0x68, 0x65, 0x6c, 0x70, 0x65, 0x72, 0x66, 0x6f, 0x72, 0x61, 0x31, 0x20, 0x69, 0x73, 0x20
        /*0048*/ 	.byte	0x25, 0x66, 0x20, 0x0a, 0x00
	.type		$str$8,@object
	.size		$str$8,($str$7 - $str$8)
$str$8:
        /*004d*/ 	.byte	0x62, 0x68, 0x65, 0x6c, 0x70, 0x65, 0x72, 0x66, 0x6f, 0x72, 0x61, 0x31, 0x20, 0x69, 0x73, 0x20
        /*005d*/ 	.byte	0x25, 0x66, 0x20, 0x0a, 0x00
	.type		$str$7,@object
	.size		$str$7,($str - $str$7)
$str$7:
        /*0062*/ 	.byte	0x61, 0x68, 0x65, 0x6c, 0x70, 0x65, 0x72, 0x66, 0x6f, 0x72, 0x61, 0x32, 0x20, 0x69, 0x73, 0x20
        /*0072*/ 	.byte	0x25, 0x66, 0x20, 0x0a, 0x00
	.type		$str,@object
	.size		$str,($str$1 - $str)
$str:
        /*0077*/ 	.byte	0x73, 0x74, 0x65, 0x70, 0x20, 0x69, 0x73, 0x20, 0x72, 0x75, 0x6e, 0x6e, 0x69, 0x6e, 0x67, 0x3a
        /*0087*/ 	.byte	0x20, 0x25, 0x64, 0x20, 0x0a, 0x00
	.type		$str$1,@object
	.size		$str$1,($str$9 - $str$1)
$str$1:
        /*008d*/ 	.byte	0x6c, 0x65, 0x74, 0x20, 0x6d, 0x65, 0x20, 0x73, 0x65, 0x65, 0x20, 0x66, 0x6c, 0x61, 0x67, 0x3a
        /*009d*/ 	.byte	0x20, 0x25, 0x64, 0x20, 0x0a, 0x00
	.type		$str$9,@object
	.size		$str$9,($str$11 - $str$9)
$str$9:
        /*00a3*/ 	.byte	0x67, 0x69, 0x76, 0x65, 0x20, 0x6d, 0x65, 0x20, 0x74, 0x68, 0x65, 0x20, 0x72, 0x65, 0x73, 0x75
        /*00b3*/ 	.byte	0x6c, 0x74, 0x3a, 0x20, 0x25, 0x66, 0x00
	.type		$str$11,@object
	.size		$str$11,($str$15 - $str$11)
$str$11:
        /*00ba*/ 	.byte	0x64, 0x65, 0x76, 0x69, 0x63, 0x65, 0x41, 0x20, 0x69, 0x6e, 0x20, 0x73, 0x74, 0x65, 0x70, 0x31
        /*00ca*/ 	.byte	0x3a, 0x20, 0x25, 0x66, 0x20, 0x0a, 0x00
	.type		$str$15,@object
	.size		$str$15,($str$18 - $str$15)
$str$15:
        /*00d1*/ 	.byte	0x64, 0x65, 0x76, 0x69, 0x63, 0x65, 0x41, 0x20, 0x69, 0x6e, 0x20, 0x73, 0x74, 0x65, 0x70, 0x32
        /*00e1*/ 	.byte	0x3a, 0x20, 0x25, 0x66, 0x20, 0x0a, 0x00
	.type		$str$18,@object
	.size		$str$18,($str$14 - $str$18)
$str$18:
        /*00e8*/ 	.byte	0x64, 0x65, 0x76, 0x69, 0x63, 0x65, 0x44, 0x20, 0x69, 0x6e, 0x20, 0x73, 0x74, 0x65, 0x70, 0x20
        /*00f8*/ 	.byte	0x32, 0x3a, 0x20, 0x25, 0x66, 0x20, 0x0a, 0x00
	.type		$str$14,@object
	.size		$str$14,($str$16 - $str$14)
$str$14:
        /*0100*/ 	.byte	0x64, 0x65, 0x76, 0x69, 0x63, 0x65, 0x44, 0x20, 0x69, 0x6e, 0x20, 0x73, 0x74, 0x65, 0x70, 0x20
        /*0110*/ 	.byte	0x31, 0x3a, 0x20, 0x25, 0x66, 0x20, 0x0a, 0x00
	.type		$str$16,@object
	.size		$str$16,($str$12 - $str$16)
$str$16:
        /*0118*/ 	.byte	0x64, 0x65, 0x76, 0x69, 0x63, 0x65, 0x42, 0x20, 0x69, 0x6e, 0x20, 0x73, 0x74, 0x65, 0x70, 0x20
        /*0128*/ 	.byte	0x32, 0x3a, 0x20, 0x25, 0x66, 0x20, 0x0a, 0x00
	.type		$str$12,@object
	.size		$str$12,($str$17 - $str$12)
$str$12:
        /*0130*/ 	.byte	0x64, 0x65, 0x76, 0x69, 0x63, 0x65, 0x42, 0x20, 0x69, 0x6e, 0x20, 0x73, 0x74, 0x65, 0x70, 0x20
        /*0140*/ 	.byte	0x31, 0x3a, 0x20, 0x25, 0x66, 0x20, 0x0a, 0x00
	.type		$str$17,@object
	.size		$str$17,($str$13 - $str$17)
$str$17:
        /*0148*/ 	.byte	0x64, 0x65, 0x76, 0x69, 0x63, 0x65, 0x43, 0x20, 0x69, 0x6e, 0x20, 0x73, 0x74, 0x65, 0x70, 0x20
        /*0158*/ 	.byte	0x32, 0x3a, 0x20, 0x25, 0x66, 0x20, 0x0a, 0x00
	.type		$str$13,@object
	.size		$str$13,($str$10 - $str$13)
$str$13:
        /*0160*/ 	.byte	0x64, 0x65, 0x76, 0x69, 0x63, 0x65, 0x43, 0x20, 0x69, 0x6e, 0x20, 0x73, 0x74, 0x65, 0x70, 0x20
        /*0170*/ 	.byte	0x31, 0x3a, 0x20, 0x25, 0x66, 0x20, 0x0a, 0x00
	.type		$str$10,@object
	.size		$str$10,(.L_10 - $str$10)
$str$10:
        /*0178*/ 	.byte	0x77, 0x68, 0x69, 0x63, 0x68, 0x20, 0x6f, 0x6e, 0x65, 0x20, 0x79, 0x6f, 0x75, 0x20, 0x61, 0x72
        /*0188*/ 	.byte	0x65, 0x20, 0x63, 0x61, 0x6c, 0x63, 0x75, 0x6c, 0x61, 0x74, 0x65, 0x20, 0x74, 0x65, 0x68, 0x72
        /*0198*/ 	.byte	0x65, 0x3f, 0x20, 0x25, 0x64, 0x20, 0x0a, 0x00
.L_10:


//--------------------- .nv.shared.reserved.0     --------------------------
	.section	.nv.shared.reserved.0,"aw",@nobits
	.weak		__nv_reservedSMEM_offset_0_alias
	.size		__nv_reservedSMEM_offset_0_alias, 0, 64
	.other		__nv_reservedSMEM_offset_0_alias,@"STO_CUDA_RESERVED_SHARED STV_DEFAULT"
__nv_reservedSMEM_offset_0_alias:
	.zero		0
	.zero		64


//--------------------- .nv.constant0._Z21CalculatePArrayKerneliiiiPfS_S_S_ --------------------------
	.section	.nv.constant0._Z21CalculatePArrayKerneliiiiPfS_S_S_,"a",@progbits
	.sectionflags	@""
	.align	4
.nv.constant0._Z21CalculatePArrayKerneliiiiPfS_S_S_:
	.zero		944


//--------------------- SYMBOLS --------------------------

	.type		.nv.reservedSmem.offset0,@object
	.size		.nv.reservedSmem.offset0,0x4
	.type		vprintf,@function
